//
// Generated by NVIDIA NVVM Compiler
//
// Compiler Build ID: CL-36424714
// Cuda compilation tools, release 13.0, V13.0.88
// Based on NVVM 20.0.0
//

.version 9.0
.target sm_100
.address_size 64

	// .globl	_ZN3cub18CUB_300001_SM_10006detail11EmptyKernelIvEEvv
.global .align 1 .b8 _ZN34_INTERNAL_132826b9_4_k_cu_33c8a0e94cuda3std3__45__cpo5beginE[1];
.global .align 1 .b8 _ZN34_INTERNAL_132826b9_4_k_cu_33c8a0e94cuda3std3__45__cpo3endE[1];
.global .align 1 .b8 _ZN34_INTERNAL_132826b9_4_k_cu_33c8a0e94cuda3std3__45__cpo6cbeginE[1];
.global .align 1 .b8 _ZN34_INTERNAL_132826b9_4_k_cu_33c8a0e94cuda3std3__45__cpo4cendE[1];
.global .align 1 .b8 _ZN34_INTERNAL_132826b9_4_k_cu_33c8a0e94cuda3std3__45__cpo6rbeginE[1];
.global .align 1 .b8 _ZN34_INTERNAL_132826b9_4_k_cu_33c8a0e94cuda3std3__45__cpo4rendE[1];
.global .align 1 .b8 _ZN34_INTERNAL_132826b9_4_k_cu_33c8a0e94cuda3std3__45__cpo7crbeginE[1];
.global .align 1 .b8 _ZN34_INTERNAL_132826b9_4_k_cu_33c8a0e94cuda3std3__45__cpo5crendE[1];
.global .align 1 .b8 _ZN34_INTERNAL_132826b9_4_k_cu_33c8a0e94cuda3std3__436_GLOBAL__N__132826b9_4_k_cu_33c8a0e96ignoreE[1];
.global .align 1 .b8 _ZN34_INTERNAL_132826b9_4_k_cu_33c8a0e94cuda3std3__419piecewise_constructE[1];
.global .align 1 .b8 _ZN34_INTERNAL_132826b9_4_k_cu_33c8a0e94cuda3std3__48in_placeE[1];
.global .align 1 .b8 _ZN34_INTERNAL_132826b9_4_k_cu_33c8a0e94cuda3std3__420unreachable_sentinelE[1];
.global .align 1 .b8 _ZN34_INTERNAL_132826b9_4_k_cu_33c8a0e94cuda3std3__47nulloptE[1];
.global .align 1 .b8 _ZN34_INTERNAL_132826b9_4_k_cu_33c8a0e94cuda3std3__48unexpectE[1];
.global .align 1 .b8 _ZN34_INTERNAL_132826b9_4_k_cu_33c8a0e94cuda3std6ranges3__45__cpo4swapE[1];
.global .align 1 .b8 _ZN34_INTERNAL_132826b9_4_k_cu_33c8a0e94cuda3std6ranges3__45__cpo9iter_moveE[1];
.global .align 1 .b8 _ZN34_INTERNAL_132826b9_4_k_cu_33c8a0e94cuda3std6ranges3__45__cpo5beginE[1];
.global .align 1 .b8 _ZN34_INTERNAL_132826b9_4_k_cu_33c8a0e94cuda3std6ranges3__45__cpo3endE[1];
.global .align 1 .b8 _ZN34_INTERNAL_132826b9_4_k_cu_33c8a0e94cuda3std6ranges3__45__cpo6cbeginE[1];
.global .align 1 .b8 _ZN34_INTERNAL_132826b9_4_k_cu_33c8a0e94cuda3std6ranges3__45__cpo4cendE[1];
.global .align 1 .b8 _ZN34_INTERNAL_132826b9_4_k_cu_33c8a0e94cuda3std6ranges3__45__cpo7advanceE[1];
.global .align 1 .b8 _ZN34_INTERNAL_132826b9_4_k_cu_33c8a0e94cuda3std6ranges3__45__cpo9iter_swapE[1];
.global .align 1 .b8 _ZN34_INTERNAL_132826b9_4_k_cu_33c8a0e94cuda3std6ranges3__45__cpo4nextE[1];
.global .align 1 .b8 _ZN34_INTERNAL_132826b9_4_k_cu_33c8a0e94cuda3std6ranges3__45__cpo4prevE[1];
.global .align 1 .b8 _ZN34_INTERNAL_132826b9_4_k_cu_33c8a0e94cuda3std6ranges3__45__cpo4dataE[1];
.global .align 1 .b8 _ZN34_INTERNAL_132826b9_4_k_cu_33c8a0e94cuda3std6ranges3__45__cpo5cdataE[1];
.global .align 1 .b8 _ZN34_INTERNAL_132826b9_4_k_cu_33c8a0e94cuda3std6ranges3__45__cpo4sizeE[1];
.global .align 1 .b8 _ZN34_INTERNAL_132826b9_4_k_cu_33c8a0e94cuda3std6ranges3__45__cpo5ssizeE[1];
.global .align 1 .b8 _ZN34_INTERNAL_132826b9_4_k_cu_33c8a0e94cuda3std6ranges3__45__cpo8distanceE[1];
.global .align 1 .b8 _ZN34_INTERNAL_132826b9_4_k_cu_33c8a0e96thrust24THRUST_300001_SM_1000_NS8cuda_cub3parE[1];
.global .align 1 .b8 _ZN34_INTERNAL_132826b9_4_k_cu_33c8a0e96thrust24THRUST_300001_SM_1000_NS8cuda_cub10par_nosyncE[1];
.global .align 1 .b8 _ZN34_INTERNAL_132826b9_4_k_cu_33c8a0e96thrust24THRUST_300001_SM_1000_NS6system6detail10sequential3seqE[1];
.global .align 1 .b8 _ZN34_INTERNAL_132826b9_4_k_cu_33c8a0e96thrust24THRUST_300001_SM_1000_NS12placeholders2_1E[1];
.global .align 1 .b8 _ZN34_INTERNAL_132826b9_4_k_cu_33c8a0e96thrust24THRUST_300001_SM_1000_NS12placeholders2_2E[1];
.global .align 1 .b8 _ZN34_INTERNAL_132826b9_4_k_cu_33c8a0e96thrust24THRUST_300001_SM_1000_NS12placeholders2_3E[1];
.global .align 1 .b8 _ZN34_INTERNAL_132826b9_4_k_cu_33c8a0e96thrust24THRUST_300001_SM_1000_NS12placeholders2_4E[1];
.global .align 1 .b8 _ZN34_INTERNAL_132826b9_4_k_cu_33c8a0e96thrust24THRUST_300001_SM_1000_NS12placeholders2_5E[1];
.global .align 1 .b8 _ZN34_INTERNAL_132826b9_4_k_cu_33c8a0e96thrust24THRUST_300001_SM_1000_NS12placeholders2_6E[1];
.global .align 1 .b8 _ZN34_INTERNAL_132826b9_4_k_cu_33c8a0e96thrust24THRUST_300001_SM_1000_NS12placeholders2_7E[1];
.global .align 1 .b8 _ZN34_INTERNAL_132826b9_4_k_cu_33c8a0e96thrust24THRUST_300001_SM_1000_NS12placeholders2_8E[1];
.global .align 1 .b8 _ZN34_INTERNAL_132826b9_4_k_cu_33c8a0e96thrust24THRUST_300001_SM_1000_NS12placeholders2_9E[1];
.global .align 1 .b8 _ZN34_INTERNAL_132826b9_4_k_cu_33c8a0e96thrust24THRUST_300001_SM_1000_NS12placeholders3_10E[1];
.global .align 1 .b8 _ZN34_INTERNAL_132826b9_4_k_cu_33c8a0e96thrust24THRUST_300001_SM_1000_NS3seqE[1];

.visible .entry _ZN3cub18CUB_300001_SM_10006detail11EmptyKernelIvEEvv()
{


	ret;

}
	// .globl	_ZN3cub18CUB_300001_SM_10006detail8for_each13static_kernelINS2_12policy_hub_t12policy_500_tEmN6thrust24THRUST_300001_SM_1000_NS8cuda_cub20__uninitialized_fill7functorINS7_10device_ptrIiEEiEEEEvT0_T1_
.visible .entry _ZN3cub18CUB_300001_SM_10006detail8for_each13static_kernelINS2_12policy_hub_t12policy_500_tEmN6thrust24THRUST_300001_SM_1000_NS8cuda_cub20__uninitialized_fill7functorINS7_10device_ptrIiEEiEEEEvT0_T1_(
	.param .u64 _ZN3cub18CUB_300001_SM_10006detail8for_each13static_kernelINS2_12policy_hub_t12policy_500_tEmN6thrust24THRUST_300001_SM_1000_NS8cuda_cub20__uninitialized_fill7functorINS7_10device_ptrIiEEiEEEEvT0_T1__param_0,
	.param .align 8 .b8 _ZN3cub18CUB_300001_SM_10006detail8for_each13static_kernelINS2_12policy_hub_t12policy_500_tEmN6thrust24THRUST_300001_SM_1000_NS8cuda_cub20__uninitialized_fill7functorINS7_10device_ptrIiEEiEEEEvT0_T1__param_1[16]
)
.maxntid 256
{
	.reg .pred 	%p<4>;
	.reg .b16 	%rs<5>;
	.reg .b32 	%r<12>;
	.reg .b64 	%rd<16>;

	ld.param.u32 	%r3, [_ZN3cub18CUB_300001_SM_10006detail8for_each13static_kernelINS2_12policy_hub_t12policy_500_tEmN6thrust24THRUST_300001_SM_1000_NS8cuda_cub20__uninitialized_fill7functorINS7_10device_ptrIiEEiEEEEvT0_T1__param_1+8];
	ld.param.u64 	%rd4, [_ZN3cub18CUB_300001_SM_10006detail8for_each13static_kernelINS2_12policy_hub_t12policy_500_tEmN6thrust24THRUST_300001_SM_1000_NS8cuda_cub20__uninitialized_fill7functorINS7_10device_ptrIiEEiEEEEvT0_T1__param_1];
	ld.param.u64 	%rd5, [_ZN3cub18CUB_300001_SM_10006detail8for_each13static_kernelINS2_12policy_hub_t12policy_500_tEmN6thrust24THRUST_300001_SM_1000_NS8cuda_cub20__uninitialized_fill7functorINS7_10device_ptrIiEEiEEEEvT0_T1__param_0];
	mov.u32 	%r9, %ctaid.x;
	mul.wide.u32 	%rd1, %r9, 512;
	sub.s64 	%rd2, %rd5, %rd1;
	setp.lt.u64 	%p1, %rd2, 512;
	@%p1 bra 	$L__BB1_2;
	mov.u32 	%r11, %tid.x;
	cvta.to.global.u64 	%rd11, %rd4;
	cvt.u64.u32 	%rd12, %r11;
	add.s64 	%rd13, %rd1, %rd12;
	shl.b64 	%rd14, %rd13, 2;
	add.s64 	%rd15, %rd11, %rd14;
	st.global.u32 	[%rd15], %r3;
	st.global.u32 	[%rd15+1024], %r3;
	bra.uni 	$L__BB1_6;
$L__BB1_2:
	cvta.to.global.u64 	%rd6, %rd4;
	mov.u32 	%r2, %tid.x;
	cvt.u64.u32 	%rd7, %r2;
	setp.le.u64 	%p2, %rd2, %rd7;
	add.s64 	%rd8, %rd1, %rd7;
	shl.b64 	%rd9, %rd8, 2;
	add.s64 	%rd3, %rd6, %rd9;
	@%p2 bra 	$L__BB1_4;
	st.global.u32 	[%rd3], %r3;
$L__BB1_4:
	add.s32 	%r10, %r2, 256;
	cvt.u64.u32 	%rd10, %r10;
	setp.le.u64 	%p3, %rd2, %rd10;
	@%p3 bra 	$L__BB1_6;
	st.global.u32 	[%rd3+1024], %r3;
$L__BB1_6:
	ret;

}
	// .globl	_ZN3cub18CUB_300001_SM_10006detail8for_each13static_kernelINS2_12policy_hub_t12policy_500_tElN6thrust24THRUST_300001_SM_1000_NS8cuda_cub10__tabulate7functorINS7_6detail15normal_iteratorINS7_10device_ptrIiEEEENS7_6system6detail7generic6detail22compute_sequence_valueIivEElEEEEvT0_T1_
.visible .entry _ZN3cub18CUB_300001_SM_10006detail8for_each13static_kernelINS2_12policy_hub_t12policy_500_tElN6thrust24THRUST_300001_SM_1000_NS8cuda_cub10__tabulate7functorINS7_6detail15normal_iteratorINS7_10device_ptrIiEEEENS7_6system6detail7generic6detail22compute_sequence_valueIivEElEEEEvT0_T1_(
	.param .u64 _ZN3cub18CUB_300001_SM_10006detail8for_each13static_kernelINS2_12policy_hub_t12policy_500_tElN6thrust24THRUST_300001_SM_1000_NS8cuda_cub10__tabulate7functorINS7_6detail15normal_iteratorINS7_10device_ptrIiEEEENS7_6system6detail7generic6detail22compute_sequence_valueIivEElEEEEvT0_T1__param_0,
	.param .align 8 .b8 _ZN3cub18CUB_300001_SM_10006detail8for_each13static_kernelINS2_12policy_hub_t12policy_500_tElN6thrust24THRUST_300001_SM_1000_NS8cuda_cub10__tabulate7functorINS7_6detail15normal_iteratorINS7_10device_ptrIiEEEENS7_6system6detail7generic6detail22compute_sequence_valueIivEElEEEEvT0_T1__param_1[16]
)
.maxntid 256
{
	.reg .pred 	%p<4>;
	.reg .b32 	%r<18>;
	.reg .b64 	%rd<20>;

	ld.param.u64 	%rd7, [_ZN3cub18CUB_300001_SM_10006detail8for_each13static_kernelINS2_12policy_hub_t12policy_500_tElN6thrust24THRUST_300001_SM_1000_NS8cuda_cub10__tabulate7functorINS7_6detail15normal_iteratorINS7_10device_ptrIiEEEENS7_6system6detail7generic6detail22compute_sequence_valueIivEElEEEEvT0_T1__param_1];
	ld.param.u64 	%rd8, [_ZN3cub18CUB_300001_SM_10006detail8for_each13static_kernelINS2_12policy_hub_t12policy_500_tElN6thrust24THRUST_300001_SM_1000_NS8cuda_cub10__tabulate7functorINS7_6detail15normal_iteratorINS7_10device_ptrIiEEEENS7_6system6detail7generic6detail22compute_sequence_valueIivEElEEEEvT0_T1__param_0];
	ld.param.v2.u32 	{%r3, %r4}, [_ZN3cub18CUB_300001_SM_10006detail8for_each13static_kernelINS2_12policy_hub_t12policy_500_tElN6thrust24THRUST_300001_SM_1000_NS8cuda_cub10__tabulate7functorINS7_6detail15normal_iteratorINS7_10device_ptrIiEEEENS7_6system6detail7generic6detail22compute_sequence_valueIivEElEEEEvT0_T1__param_1+8];
	mov.u32 	%r5, %ctaid.x;
	mul.wide.u32 	%rd1, %r5, 512;
	sub.s64 	%rd2, %rd8, %rd1;
	setp.lt.s64 	%p1, %rd2, 512;
	@%p1 bra 	$L__BB2_2;
	mov.u32 	%r13, %tid.x;
	cvta.to.global.u64 	%rd15, %rd7;
	cvt.u64.u32 	%rd16, %r13;
	add.s64 	%rd17, %rd1, %rd16;
	cvt.u32.u64 	%r14, %rd17;
	mad.lo.s32 	%r15, %r4, %r14, %r3;
	shl.b64 	%rd18, %rd17, 2;
	add.s64 	%rd19, %rd15, %rd18;
	st.global.u32 	[%rd19], %r15;
	add.s32 	%r16, %r14, 256;
	mad.lo.s32 	%r17, %r4, %r16, %r3;
	st.global.u32 	[%rd19+1024], %r17;
	bra.uni 	$L__BB2_6;
$L__BB2_2:
	cvta.to.global.u64 	%rd3, %rd7;
	mov.u32 	%r6, %tid.x;
	cvt.s64.s32 	%rd4, %rd2;
	cvt.u64.u32 	%rd5, %r6;
	setp.le.s64 	%p2, %rd4, %rd5;
	@%p2 bra 	$L__BB2_4;
	add.s64 	%rd9, %rd1, %rd5;
	cvt.u32.u64 	%r7, %rd9;
	mad.lo.s32 	%r8, %r4, %r7, %r3;
	shl.b64 	%rd10, %rd9, 2;
	add.s64 	%rd11, %rd3, %rd10;
	st.global.u32 	[%rd11], %r8;
$L__BB2_4:
	cvt.u32.u64 	%r9, %rd5;
	add.s32 	%r10, %r9, 256;
	cvt.u64.u32 	%rd6, %r10;
	setp.le.s64 	%p3, %rd4, %rd6;
	@%p3 bra 	$L__BB2_6;
	add.s64 	%rd12, %rd1, %rd6;
	shl.b64 	%rd13, %rd12, 2;
	cvt.u32.u64 	%r11, %rd12;
	mad.lo.s32 	%r12, %r4, %r11, %r3;
	add.s64 	%rd14, %rd13, %rd3;
	st.global.u32 	[%rd14], %r12;
$L__BB2_6:
	ret;

}
	// .globl	_ZN3cub18CUB_300001_SM_10006detail9transform16transform_kernelINS2_10policy_hubILb1EN4cuda3std3__45tupleIJN6thrust24THRUST_300001_SM_1000_NS6detail15normal_iteratorINSA_10device_ptrIiEEEEEEEE10policy1000EiPFiiESF_JPiEEEvT0_iT1_T2_DpNS2_10kernel_argIT3_EE
.visible .entry _ZN3cub18CUB_300001_SM_10006detail9transform16transform_kernelINS2_10policy_hubILb1EN4cuda3std3__45tupleIJN6thrust24THRUST_300001_SM_1000_NS6detail15normal_iteratorINSA_10device_ptrIiEEEEEEEE10policy1000EiPFiiESF_JPiEEEvT0_iT1_T2_DpNS2_10kernel_argIT3_EE(
	.param .u32 _ZN3cub18CUB_300001_SM_10006detail9transform16transform_kernelINS2_10policy_hubILb1EN4cuda3std3__45tupleIJN6thrust24THRUST_300001_SM_1000_NS6detail15normal_iteratorINSA_10device_ptrIiEEEEEEEE10policy1000EiPFiiESF_JPiEEEvT0_iT1_T2_DpNS2_10kernel_argIT3_EE_param_0,
	.param .u32 _ZN3cub18CUB_300001_SM_10006detail9transform16transform_kernelINS2_10policy_hubILb1EN4cuda3std3__45tupleIJN6thrust24THRUST_300001_SM_1000_NS6detail15normal_iteratorINSA_10device_ptrIiEEEEEEEE10policy1000EiPFiiESF_JPiEEEvT0_iT1_T2_DpNS2_10kernel_argIT3_EE_param_1,
	.param .u64 .ptr .align 1 _ZN3cub18CUB_300001_SM_10006detail9transform16transform_kernelINS2_10policy_hubILb1EN4cuda3std3__45tupleIJN6thrust24THRUST_300001_SM_1000_NS6detail15normal_iteratorINSA_10device_ptrIiEEEEEEEE10policy1000EiPFiiESF_JPiEEEvT0_iT1_T2_DpNS2_10kernel_argIT3_EE_param_2,
	.param .align 8 .b8 _ZN3cub18CUB_300001_SM_10006detail9transform16transform_kernelINS2_10policy_hubILb1EN4cuda3std3__45tupleIJN6thrust24THRUST_300001_SM_1000_NS6detail15normal_iteratorINSA_10device_ptrIiEEEEEEEE10policy1000EiPFiiESF_JPiEEEvT0_iT1_T2_DpNS2_10kernel_argIT3_EE_param_3[8],
	.param .align 8 .b8 _ZN3cub18CUB_300001_SM_10006detail9transform16transform_kernelINS2_10policy_hubILb1EN4cuda3std3__45tupleIJN6thrust24THRUST_300001_SM_1000_NS6detail15normal_iteratorINSA_10device_ptrIiEEEEEEEE10policy1000EiPFiiESF_JPiEEEvT0_iT1_T2_DpNS2_10kernel_argIT3_EE_param_4[16]
)
.maxntid 128
{
	.reg .pred 	%p<37>;
	.reg .b32 	%r<216>;
	.reg .b64 	%rd<67>;

	ld.param.u32 	%r50, [_ZN3cub18CUB_300001_SM_10006detail9transform16transform_kernelINS2_10policy_hubILb1EN4cuda3std3__45tupleIJN6thrust24THRUST_300001_SM_1000_NS6detail15normal_iteratorINSA_10device_ptrIiEEEEEEEE10policy1000EiPFiiESF_JPiEEEvT0_iT1_T2_DpNS2_10kernel_argIT3_EE_param_0];
	ld.param.u64 	%rd16, [_ZN3cub18CUB_300001_SM_10006detail9transform16transform_kernelINS2_10policy_hubILb1EN4cuda3std3__45tupleIJN6thrust24THRUST_300001_SM_1000_NS6detail15normal_iteratorINSA_10device_ptrIiEEEEEEEE10policy1000EiPFiiESF_JPiEEEvT0_iT1_T2_DpNS2_10kernel_argIT3_EE_param_4];
	ld.param.u64 	%rd17, [_ZN3cub18CUB_300001_SM_10006detail9transform16transform_kernelINS2_10policy_hubILb1EN4cuda3std3__45tupleIJN6thrust24THRUST_300001_SM_1000_NS6detail15normal_iteratorINSA_10device_ptrIiEEEEEEEE10policy1000EiPFiiESF_JPiEEEvT0_iT1_T2_DpNS2_10kernel_argIT3_EE_param_3];
	ld.param.u32 	%r49, [_ZN3cub18CUB_300001_SM_10006detail9transform16transform_kernelINS2_10policy_hubILb1EN4cuda3std3__45tupleIJN6thrust24THRUST_300001_SM_1000_NS6detail15normal_iteratorINSA_10device_ptrIiEEEEEEEE10policy1000EiPFiiESF_JPiEEEvT0_iT1_T2_DpNS2_10kernel_argIT3_EE_param_1];
	ld.param.u64 	%rd15, [_ZN3cub18CUB_300001_SM_10006detail9transform16transform_kernelINS2_10policy_hubILb1EN4cuda3std3__45tupleIJN6thrust24THRUST_300001_SM_1000_NS6detail15normal_iteratorINSA_10device_ptrIiEEEEEEEE10policy1000EiPFiiESF_JPiEEEvT0_iT1_T2_DpNS2_10kernel_argIT3_EE_param_2];
	cvta.to.global.u64 	%rd1, %rd17;
	cvta.to.global.u64 	%rd2, %rd16;
	shl.b32 	%r1, %r49, 7;
	mov.u32 	%r51, %ctaid.x;
	mul.lo.s32 	%r2, %r1, %r51;
	sub.s32 	%r3, %r50, %r2;
	min.s32 	%r4, %r1, %r3;
	shl.b32 	%r5, %r4, 2;
	mov.u32 	%r6, %tid.x;
	shl.b32 	%r204, %r6, 7;
	setp.ge.s32 	%p1, %r204, %r5;
	@%p1 bra 	$L__BB3_3;
	mul.wide.u32 	%rd18, %r6, 128;
	add.s64 	%rd19, %rd2, %rd18;
	mul.wide.s32 	%rd20, %r2, 4;
	add.s64 	%rd65, %rd19, %rd20;
$L__BB3_2:
	.pragma "nounroll";
	// begin inline asm
	prefetch.global.L2 [%rd65];
	// end inline asm
	add.s32 	%r204, %r204, 16384;
	add.s64 	%rd65, %rd65, 16384;
	setp.lt.s32 	%p2, %r204, %r5;
	@%p2 bra 	$L__BB3_2;
$L__BB3_3:
	mul.wide.s32 	%rd22, %r2, 4;
	add.s64 	%rd6, %rd2, %rd22;
	add.s64 	%rd7, %rd1, %rd22;
	setp.gt.s32 	%p3, %r1, %r3;
	@%p3 bra 	$L__BB3_17;
	setp.lt.s32 	%p4, %r49, 1;
	@%p4 bra 	$L__BB3_58;
	and.b32  	%r10, %r49, 15;
	setp.lt.u32 	%p5, %r49, 16;
	mov.b32 	%r211, 0;
	@%p5 bra 	$L__BB3_8;
	and.b32  	%r211, %r49, 2147483632;
	neg.s32 	%r206, %r211;
	add.s32 	%r205, %r6, 1152;
	mul.wide.u32 	%rd23, %r6, 4;
	add.s64 	%rd66, %rd23, 2048;
$L__BB3_7:
	.pragma "nounroll";
	mul.wide.s32 	%rd24, %r205, 4;
	add.s64 	%rd25, %rd24, 1536;
	add.s64 	%rd26, %rd6, %rd66;
	ld.global.u32 	%r53, [%rd26+-2048];
	{ // callseq 0, 0
	.param .b32 param0;
	st.param.b32 	[param0], %r53;
	.param .b32 retval0;
	prototype_0 : .callprototype (.param .b32 _) _ (.param .b32 _);
	call (retval0), 
	%rd15, 
	(
	param0
	)
	, prototype_0;
	ld.param.b32 	%r54, [retval0];
	} // callseq 0
	add.s64 	%rd27, %rd7, %rd66;
	st.global.u32 	[%rd27+-2048], %r54;
	ld.global.u32 	%r56, [%rd26+-1536];
	{ // callseq 1, 0
	.param .b32 param0;
	st.param.b32 	[param0], %r56;
	.param .b32 retval0;
	prototype_1 : .callprototype (.param .b32 _) _ (.param .b32 _);
	call (retval0), 
	%rd15, 
	(
	param0
	)
	, prototype_1;
	ld.param.b32 	%r57, [retval0];
	} // callseq 1
	st.global.u32 	[%rd27+-1536], %r57;
	ld.global.u32 	%r59, [%rd26+-1024];
	{ // callseq 2, 0
	.param .b32 param0;
	st.param.b32 	[param0], %r59;
	.param .b32 retval0;
	prototype_2 : .callprototype (.param .b32 _) _ (.param .b32 _);
	call (retval0), 
	%rd15, 
	(
	param0
	)
	, prototype_2;
	ld.param.b32 	%r60, [retval0];
	} // callseq 2
	st.global.u32 	[%rd27+-1024], %r60;
	ld.global.u32 	%r62, [%rd26+-512];
	{ // callseq 3, 0
	.param .b32 param0;
	st.param.b32 	[param0], %r62;
	.param .b32 retval0;
	prototype_3 : .callprototype (.param .b32 _) _ (.param .b32 _);
	call (retval0), 
	%rd15, 
	(
	param0
	)
	, prototype_3;
	ld.param.b32 	%r63, [retval0];
	} // callseq 3
	st.global.u32 	[%rd27+-512], %r63;
	ld.global.u32 	%r65, [%rd26];
	{ // callseq 4, 0
	.param .b32 param0;
	st.param.b32 	[param0], %r65;
	.param .b32 retval0;
	prototype_4 : .callprototype (.param .b32 _) _ (.param .b32 _);
	call (retval0), 
	%rd15, 
	(
	param0
	)
	, prototype_4;
	ld.param.b32 	%r66, [retval0];
	} // callseq 4
	st.global.u32 	[%rd27], %r66;
	ld.global.u32 	%r68, [%rd26+512];
	{ // callseq 5, 0
	.param .b32 param0;
	st.param.b32 	[param0], %r68;
	.param .b32 retval0;
	prototype_5 : .callprototype (.param .b32 _) _ (.param .b32 _);
	call (retval0), 
	%rd15, 
	(
	param0
	)
	, prototype_5;
	ld.param.b32 	%r69, [retval0];
	} // callseq 5
	st.global.u32 	[%rd27+512], %r69;
	ld.global.u32 	%r71, [%rd26+1024];
	{ // callseq 6, 0
	.param .b32 param0;
	st.param.b32 	[param0], %r71;
	.param .b32 retval0;
	prototype_6 : .callprototype (.param .b32 _) _ (.param .b32 _);
	call (retval0), 
	%rd15, 
	(
	param0
	)
	, prototype_6;
	ld.param.b32 	%r72, [retval0];
	} // callseq 6
	st.global.u32 	[%rd27+1024], %r72;
	ld.global.u32 	%r74, [%rd26+1536];
	{ // callseq 7, 0
	.param .b32 param0;
	st.param.b32 	[param0], %r74;
	.param .b32 retval0;
	prototype_7 : .callprototype (.param .b32 _) _ (.param .b32 _);
	call (retval0), 
	%rd15, 
	(
	param0
	)
	, prototype_7;
	ld.param.b32 	%r75, [retval0];
	} // callseq 7
	st.global.u32 	[%rd27+1536], %r75;
	ld.global.u32 	%r77, [%rd26+2048];
	{ // callseq 8, 0
	.param .b32 param0;
	st.param.b32 	[param0], %r77;
	.param .b32 retval0;
	prototype_8 : .callprototype (.param .b32 _) _ (.param .b32 _);
	call (retval0), 
	%rd15, 
	(
	param0
	)
	, prototype_8;
	ld.param.b32 	%r78, [retval0];
	} // callseq 8
	st.global.u32 	[%rd27+2048], %r78;
	add.s64 	%rd28, %rd6, %rd25;
	ld.global.u32 	%r80, [%rd28+-1536];
	{ // callseq 9, 0
	.param .b32 param0;
	st.param.b32 	[param0], %r80;
	.param .b32 retval0;
	prototype_9 : .callprototype (.param .b32 _) _ (.param .b32 _);
	call (retval0), 
	%rd15, 
	(
	param0
	)
	, prototype_9;
	ld.param.b32 	%r81, [retval0];
	} // callseq 9
	add.s64 	%rd29, %rd7, %rd25;
	st.global.u32 	[%rd29+-1536], %r81;
	ld.global.u32 	%r83, [%rd28+-1024];
	{ // callseq 10, 0
	.param .b32 param0;
	st.param.b32 	[param0], %r83;
	.param .b32 retval0;
	prototype_10 : .callprototype (.param .b32 _) _ (.param .b32 _);
	call (retval0), 
	%rd15, 
	(
	param0
	)
	, prototype_10;
	ld.param.b32 	%r84, [retval0];
	} // callseq 10
	st.global.u32 	[%rd29+-1024], %r84;
	ld.global.u32 	%r86, [%rd28+-512];
	{ // callseq 11, 0
	.param .b32 param0;
	st.param.b32 	[param0], %r86;
	.param .b32 retval0;
	prototype_11 : .callprototype (.param .b32 _) _ (.param .b32 _);
	call (retval0), 
	%rd15, 
	(
	param0
	)
	, prototype_11;
	ld.param.b32 	%r87, [retval0];
	} // callseq 11
	st.global.u32 	[%rd29+-512], %r87;
	ld.global.u32 	%r89, [%rd28];
	{ // callseq 12, 0
	.param .b32 param0;
	st.param.b32 	[param0], %r89;
	.param .b32 retval0;
	prototype_12 : .callprototype (.param .b32 _) _ (.param .b32 _);
	call (retval0), 
	%rd15, 
	(
	param0
	)
	, prototype_12;
	ld.param.b32 	%r90, [retval0];
	} // callseq 12
	st.global.u32 	[%rd29], %r90;
	ld.global.u32 	%r92, [%rd28+512];
	{ // callseq 13, 0
	.param .b32 param0;
	st.param.b32 	[param0], %r92;
	.param .b32 retval0;
	prototype_13 : .callprototype (.param .b32 _) _ (.param .b32 _);
	call (retval0), 
	%rd15, 
	(
	param0
	)
	, prototype_13;
	ld.param.b32 	%r93, [retval0];
	} // callseq 13
	st.global.u32 	[%rd29+512], %r93;
	ld.global.u32 	%r95, [%rd28+1024];
	{ // callseq 14, 0
	.param .b32 param0;
	st.param.b32 	[param0], %r95;
	.param .b32 retval0;
	prototype_14 : .callprototype (.param .b32 _) _ (.param .b32 _);
	call (retval0), 
	%rd15, 
	(
	param0
	)
	, prototype_14;
	ld.param.b32 	%r96, [retval0];
	} // callseq 14
	st.global.u32 	[%rd29+1024], %r96;
	ld.global.u32 	%r98, [%rd28+1536];
	{ // callseq 15, 0
	.param .b32 param0;
	st.param.b32 	[param0], %r98;
	.param .b32 retval0;
	prototype_15 : .callprototype (.param .b32 _) _ (.param .b32 _);
	call (retval0), 
	%rd15, 
	(
	param0
	)
	, prototype_15;
	ld.param.b32 	%r99, [retval0];
	} // callseq 15
	st.global.u32 	[%rd29+1536], %r99;
	add.s32 	%r206, %r206, 16;
	add.s32 	%r205, %r205, 2048;
	add.s64 	%rd66, %rd66, 8192;
	setp.eq.s32 	%p6, %r206, 0;
	@%p6 bra 	$L__BB3_8;
	bra.uni 	$L__BB3_7;
$L__BB3_8:
	setp.eq.s32 	%p7, %r10, 0;
	@%p7 bra 	$L__BB3_58;
	and.b32  	%r37, %r49, 7;
	setp.lt.u32 	%p8, %r10, 8;
	@%p8 bra 	$L__BB3_11;
	shl.b32 	%r101, %r211, 7;
	add.s32 	%r102, %r101, %r6;
	mul.wide.s32 	%rd30, %r102, 4;
	add.s64 	%rd31, %rd6, %rd30;
	ld.global.u32 	%r103, [%rd31];
	{ // callseq 16, 0
	.param .b32 param0;
	st.param.b32 	[param0], %r103;
	.param .b32 retval0;
	prototype_16 : .callprototype (.param .b32 _) _ (.param .b32 _);
	call (retval0), 
	%rd15, 
	(
	param0
	)
	, prototype_16;
	ld.param.b32 	%r104, [retval0];
	} // callseq 16
	add.s64 	%rd32, %rd7, %rd30;
	st.global.u32 	[%rd32], %r104;
	ld.global.u32 	%r106, [%rd31+512];
	{ // callseq 17, 0
	.param .b32 param0;
	st.param.b32 	[param0], %r106;
	.param .b32 retval0;
	prototype_17 : .callprototype (.param .b32 _) _ (.param .b32 _);
	call (retval0), 
	%rd15, 
	(
	param0
	)
	, prototype_17;
	ld.param.b32 	%r107, [retval0];
	} // callseq 17
	st.global.u32 	[%rd32+512], %r107;
	ld.global.u32 	%r109, [%rd31+1024];
	{ // callseq 18, 0
	.param .b32 param0;
	st.param.b32 	[param0], %r109;
	.param .b32 retval0;
	prototype_18 : .callprototype (.param .b32 _) _ (.param .b32 _);
	call (retval0), 
	%rd15, 
	(
	param0
	)
	, prototype_18;
	ld.param.b32 	%r110, [retval0];
	} // callseq 18
	st.global.u32 	[%rd32+1024], %r110;
	ld.global.u32 	%r112, [%rd31+1536];
	{ // callseq 19, 0
	.param .b32 param0;
	st.param.b32 	[param0], %r112;
	.param .b32 retval0;
	prototype_19 : .callprototype (.param .b32 _) _ (.param .b32 _);
	call (retval0), 
	%rd15, 
	(
	param0
	)
	, prototype_19;
	ld.param.b32 	%r113, [retval0];
	} // callseq 19
	st.global.u32 	[%rd32+1536], %r113;
	ld.global.u32 	%r115, [%rd31+2048];
	{ // callseq 20, 0
	.param .b32 param0;
	st.param.b32 	[param0], %r115;
	.param .b32 retval0;
	prototype_20 : .callprototype (.param .b32 _) _ (.param .b32 _);
	call (retval0), 
	%rd15, 
	(
	param0
	)
	, prototype_20;
	ld.param.b32 	%r116, [retval0];
	} // callseq 20
	st.global.u32 	[%rd32+2048], %r116;
	ld.global.u32 	%r118, [%rd31+2560];
	{ // callseq 21, 0
	.param .b32 param0;
	st.param.b32 	[param0], %r118;
	.param .b32 retval0;
	prototype_21 : .callprototype (.param .b32 _) _ (.param .b32 _);
	call (retval0), 
	%rd15, 
	(
	param0
	)
	, prototype_21;
	ld.param.b32 	%r119, [retval0];
	} // callseq 21
	st.global.u32 	[%rd32+2560], %r119;
	ld.global.u32 	%r121, [%rd31+3072];
	{ // callseq 22, 0
	.param .b32 param0;
	st.param.b32 	[param0], %r121;
	.param .b32 retval0;
	prototype_22 : .callprototype (.param .b32 _) _ (.param .b32 _);
	call (retval0), 
	%rd15, 
	(
	param0
	)
	, prototype_22;
	ld.param.b32 	%r122, [retval0];
	} // callseq 22
	st.global.u32 	[%rd32+3072], %r122;
	ld.global.u32 	%r124, [%rd31+3584];
	{ // callseq 23, 0
	.param .b32 param0;
	st.param.b32 	[param0], %r124;
	.param .b32 retval0;
	prototype_23 : .callprototype (.param .b32 _) _ (.param .b32 _);
	call (retval0), 
	%rd15, 
	(
	param0
	)
	, prototype_23;
	ld.param.b32 	%r125, [retval0];
	} // callseq 23
	st.global.u32 	[%rd32+3584], %r125;
	add.s32 	%r211, %r211, 8;
$L__BB3_11:
	setp.eq.s32 	%p9, %r37, 0;
	@%p9 bra 	$L__BB3_58;
	and.b32  	%r40, %r49, 3;
	setp.lt.u32 	%p10, %r37, 4;
	@%p10 bra 	$L__BB3_14;
	shl.b32 	%r127, %r211, 7;
	add.s32 	%r128, %r127, %r6;
	mul.wide.s32 	%rd33, %r128, 4;
	add.s64 	%rd34, %rd6, %rd33;
	ld.global.u32 	%r129, [%rd34];
	{ // callseq 24, 0
	.param .b32 param0;
	st.param.b32 	[param0], %r129;
	.param .b32 retval0;
	prototype_24 : .callprototype (.param .b32 _) _ (.param .b32 _);
	call (retval0), 
	%rd15, 
	(
	param0
	)
	, prototype_24;
	ld.param.b32 	%r130, [retval0];
	} // callseq 24
	add.s64 	%rd35, %rd7, %rd33;
	st.global.u32 	[%rd35], %r130;
	ld.global.u32 	%r132, [%rd34+512];
	{ // callseq 25, 0
	.param .b32 param0;
	st.param.b32 	[param0], %r132;
	.param .b32 retval0;
	prototype_25 : .callprototype (.param .b32 _) _ (.param .b32 _);
	call (retval0), 
	%rd15, 
	(
	param0
	)
	, prototype_25;
	ld.param.b32 	%r133, [retval0];
	} // callseq 25
	st.global.u32 	[%rd35+512], %r133;
	ld.global.u32 	%r135, [%rd34+1024];
	{ // callseq 26, 0
	.param .b32 param0;
	st.param.b32 	[param0], %r135;
	.param .b32 retval0;
	prototype_26 : .callprototype (.param .b32 _) _ (.param .b32 _);
	call (retval0), 
	%rd15, 
	(
	param0
	)
	, prototype_26;
	ld.param.b32 	%r136, [retval0];
	} // callseq 26
	st.global.u32 	[%rd35+1024], %r136;
	ld.global.u32 	%r138, [%rd34+1536];
	{ // callseq 27, 0
	.param .b32 param0;
	st.param.b32 	[param0], %r138;
	.param .b32 retval0;
	prototype_27 : .callprototype (.param .b32 _) _ (.param .b32 _);
	call (retval0), 
	%rd15, 
	(
	param0
	)
	, prototype_27;
	ld.param.b32 	%r139, [retval0];
	} // callseq 27
	st.global.u32 	[%rd35+1536], %r139;
	add.s32 	%r211, %r211, 4;
$L__BB3_14:
	setp.eq.s32 	%p11, %r40, 0;
	@%p11 bra 	$L__BB3_58;
	shl.b32 	%r141, %r211, 7;
	add.s32 	%r215, %r6, %r141;
	neg.s32 	%r214, %r40;
$L__BB3_16:
	.pragma "nounroll";
	mul.wide.s32 	%rd37, %r215, 4;
	add.s64 	%rd38, %rd7, %rd37;
	add.s64 	%rd39, %rd6, %rd37;
	ld.global.u32 	%r142, [%rd39];
	{ // callseq 28, 0
	.param .b32 param0;
	st.param.b32 	[param0], %r142;
	.param .b32 retval0;
	prototype_28 : .callprototype (.param .b32 _) _ (.param .b32 _);
	call (retval0), 
	%rd15, 
	(
	param0
	)
	, prototype_28;
	ld.param.b32 	%r143, [retval0];
	} // callseq 28
	st.global.u32 	[%rd38], %r143;
	add.s32 	%r215, %r215, 128;
	add.s32 	%r214, %r214, 1;
	setp.ne.s32 	%p12, %r214, 0;
	@%p12 bra 	$L__BB3_16;
	bra.uni 	$L__BB3_58;
$L__BB3_17:
	setp.lt.s32 	%p13, %r49, 1;
	@%p13 bra 	$L__BB3_58;
	and.b32  	%r14, %r49, 7;
	setp.lt.u32 	%p14, %r49, 8;
	mov.b32 	%r208, 0;
	@%p14 bra 	$L__BB3_37;
	and.b32  	%r208, %r49, 2147483640;
	mov.b32 	%r207, 0;
$L__BB3_20:
	.pragma "nounroll";
	shl.b32 	%r147, %r207, 7;
	add.s32 	%r21, %r147, %r6;
	setp.ge.s32 	%p15, %r21, %r4;
	@%p15 bra 	$L__BB3_22;
	mul.wide.u32 	%rd40, %r21, 4;
	add.s64 	%rd41, %rd6, %rd40;
	ld.global.u32 	%r148, [%rd41];
	{ // callseq 29, 0
	.param .b32 param0;
	st.param.b32 	[param0], %r148;
	.param .b32 retval0;
	prototype_29 : .callprototype (.param .b32 _) _ (.param .b32 _);
	call (retval0), 
	%rd15, 
	(
	param0
	)
	, prototype_29;
	ld.param.b32 	%r149, [retval0];
	} // callseq 29
	add.s64 	%rd42, %rd7, %rd40;
	st.global.u32 	[%rd42], %r149;
$L__BB3_22:
	add.s32 	%r151, %r21, 128;
	setp.ge.s32 	%p16, %r151, %r4;
	mul.wide.s32 	%rd43, %r151, 4;
	add.s64 	%rd11, %rd6, %rd43;
	add.s64 	%rd12, %rd7, %rd43;
	@%p16 bra 	$L__BB3_24;
	ld.global.u32 	%r152, [%rd11];
	{ // callseq 30, 0
	.param .b32 param0;
	st.param.b32 	[param0], %r152;
	.param .b32 retval0;
	prototype_30 : .callprototype (.param .b32 _) _ (.param .b32 _);
	call (retval0), 
	%rd15, 
	(
	param0
	)
	, prototype_30;
	ld.param.b32 	%r153, [retval0];
	} // callseq 30
	st.global.u32 	[%rd12], %r153;
$L__BB3_24:
	add.s32 	%r155, %r21, 256;
	setp.ge.s32 	%p17, %r155, %r4;
	@%p17 bra 	$L__BB3_26;
	ld.global.u32 	%r156, [%rd11+512];
	{ // callseq 31, 0
	.param .b32 param0;
	st.param.b32 	[param0], %r156;
	.param .b32 retval0;
	prototype_31 : .callprototype (.param .b32 _) _ (.param .b32 _);
	call (retval0), 
	%rd15, 
	(
	param0
	)
	, prototype_31;
	ld.param.b32 	%r157, [retval0];
	} // callseq 31
	st.global.u32 	[%rd12+512], %r157;
$L__BB3_26:
	add.s32 	%r159, %r21, 384;
	setp.ge.s32 	%p18, %r159, %r4;
	@%p18 bra 	$L__BB3_28;
	ld.global.u32 	%r160, [%rd11+1024];
	{ // callseq 32, 0
	.param .b32 param0;
	st.param.b32 	[param0], %r160;
	.param .b32 retval0;
	prototype_32 : .callprototype (.param .b32 _) _ (.param .b32 _);
	call (retval0), 
	%rd15, 
	(
	param0
	)
	, prototype_32;
	ld.param.b32 	%r161, [retval0];
	} // callseq 32
	st.global.u32 	[%rd12+1024], %r161;
$L__BB3_28:
	add.s32 	%r163, %r21, 512;
	setp.ge.s32 	%p19, %r163, %r4;
	@%p19 bra 	$L__BB3_30;
	ld.global.u32 	%r164, [%rd11+1536];
	{ // callseq 33, 0
	.param .b32 param0;
	st.param.b32 	[param0], %r164;
	.param .b32 retval0;
	prototype_33 : .callprototype (.param .b32 _) _ (.param .b32 _);
	call (retval0), 
	%rd15, 
	(
	param0
	)
	, prototype_33;
	ld.param.b32 	%r165, [retval0];
	} // callseq 33
	st.global.u32 	[%rd12+1536], %r165;
$L__BB3_30:
	add.s32 	%r167, %r21, 640;
	setp.ge.s32 	%p20, %r167, %r4;
	@%p20 bra 	$L__BB3_32;
	ld.global.u32 	%r168, [%rd11+2048];
	{ // callseq 34, 0
	.param .b32 param0;
	st.param.b32 	[param0], %r168;
	.param .b32 retval0;
	prototype_34 : .callprototype (.param .b32 _) _ (.param .b32 _);
	call (retval0), 
	%rd15, 
	(
	param0
	)
	, prototype_34;
	ld.param.b32 	%r169, [retval0];
	} // callseq 34
	st.global.u32 	[%rd12+2048], %r169;
$L__BB3_32:
	add.s32 	%r171, %r21, 768;
	setp.ge.s32 	%p21, %r171, %r4;
	@%p21 bra 	$L__BB3_34;
	ld.global.u32 	%r172, [%rd11+2560];
	{ // callseq 35, 0
	.param .b32 param0;
	st.param.b32 	[param0], %r172;
	.param .b32 retval0;
	prototype_35 : .callprototype (.param .b32 _) _ (.param .b32 _);
	call (retval0), 
	%rd15, 
	(
	param0
	)
	, prototype_35;
	ld.param.b32 	%r173, [retval0];
	} // callseq 35
	st.global.u32 	[%rd12+2560], %r173;
$L__BB3_34:
	add.s32 	%r175, %r21, 896;
	setp.ge.s32 	%p22, %r175, %r4;
	@%p22 bra 	$L__BB3_36;
	ld.global.u32 	%r176, [%rd11+3072];
	{ // callseq 36, 0
	.param .b32 param0;
	st.param.b32 	[param0], %r176;
	.param .b32 retval0;
	prototype_36 : .callprototype (.param .b32 _) _ (.param .b32 _);
	call (retval0), 
	%rd15, 
	(
	param0
	)
	, prototype_36;
	ld.param.b32 	%r177, [retval0];
	} // callseq 36
	st.global.u32 	[%rd12+3072], %r177;
$L__BB3_36:
	add.s32 	%r207, %r207, 8;
	setp.ne.s32 	%p23, %r207, %r208;
	@%p23 bra 	$L__BB3_20;
$L__BB3_37:
	setp.eq.s32 	%p24, %r14, 0;
	@%p24 bra 	$L__BB3_58;
	and.b32  	%r24, %r49, 3;
	setp.lt.u32 	%p25, %r14, 4;
	@%p25 bra 	$L__BB3_48;
	shl.b32 	%r179, %r208, 7;
	add.s32 	%r25, %r179, %r6;
	setp.ge.s32 	%p26, %r25, %r4;
	@%p26 bra 	$L__BB3_41;
	mul.wide.s32 	%rd44, %r25, 4;
	add.s64 	%rd45, %rd6, %rd44;
	ld.global.u32 	%r180, [%rd45];
	{ // callseq 37, 0
	.param .b32 param0;
	st.param.b32 	[param0], %r180;
	.param .b32 retval0;
	prototype_37 : .callprototype (.param .b32 _) _ (.param .b32 _);
	call (retval0), 
	%rd15, 
	(
	param0
	)
	, prototype_37;
	ld.param.b32 	%r181, [retval0];
	} // callseq 37
	add.s64 	%rd46, %rd7, %rd44;
	st.global.u32 	[%rd46], %r181;
$L__BB3_41:
	add.s32 	%r26, %r25, 128;
	setp.ge.s32 	%p27, %r26, %r4;
	@%p27 bra 	$L__BB3_43;
	mul.wide.s32 	%rd47, %r26, 4;
	add.s64 	%rd48, %rd6, %rd47;
	ld.global.u32 	%r183, [%rd48];
	{ // callseq 38, 0
	.param .b32 param0;
	st.param.b32 	[param0], %r183;
	.param .b32 retval0;
	prototype_38 : .callprototype (.param .b32 _) _ (.param .b32 _);
	call (retval0), 
	%rd15, 
	(
	param0
	)
	, prototype_38;
	ld.param.b32 	%r184, [retval0];
	} // callseq 38
	add.s64 	%rd49, %rd7, %rd47;
	st.global.u32 	[%rd49], %r184;
$L__BB3_43:
	add.s32 	%r27, %r25, 256;
	setp.ge.s32 	%p28, %r27, %r4;
	@%p28 bra 	$L__BB3_45;
	mul.wide.s32 	%rd50, %r27, 4;
	add.s64 	%rd51, %rd6, %rd50;
	ld.global.u32 	%r186, [%rd51];
	{ // callseq 39, 0
	.param .b32 param0;
	st.param.b32 	[param0], %r186;
	.param .b32 retval0;
	prototype_39 : .callprototype (.param .b32 _) _ (.param .b32 _);
	call (retval0), 
	%rd15, 
	(
	param0
	)
	, prototype_39;
	ld.param.b32 	%r187, [retval0];
	} // callseq 39
	add.s64 	%rd52, %rd7, %rd50;
	st.global.u32 	[%rd52], %r187;
$L__BB3_45:
	add.s32 	%r28, %r25, 384;
	setp.ge.s32 	%p29, %r28, %r4;
	@%p29 bra 	$L__BB3_47;
	mul.wide.s32 	%rd53, %r28, 4;
	add.s64 	%rd54, %rd6, %rd53;
	ld.global.u32 	%r189, [%rd54];
	{ // callseq 40, 0
	.param .b32 param0;
	st.param.b32 	[param0], %r189;
	.param .b32 retval0;
	prototype_40 : .callprototype (.param .b32 _) _ (.param .b32 _);
	call (retval0), 
	%rd15, 
	(
	param0
	)
	, prototype_40;
	ld.param.b32 	%r190, [retval0];
	} // callseq 40
	add.s64 	%rd55, %rd7, %rd53;
	st.global.u32 	[%rd55], %r190;
$L__BB3_47:
	add.s32 	%r208, %r208, 4;
$L__BB3_48:
	setp.eq.s32 	%p30, %r24, 0;
	@%p30 bra 	$L__BB3_58;
	setp.eq.s32 	%p31, %r24, 1;
	@%p31 bra 	$L__BB3_55;
	shl.b32 	%r192, %r208, 7;
	add.s32 	%r31, %r192, %r6;
	setp.ge.s32 	%p32, %r31, %r4;
	@%p32 bra 	$L__BB3_52;
	mul.wide.s32 	%rd56, %r31, 4;
	add.s64 	%rd57, %rd6, %rd56;
	ld.global.u32 	%r193, [%rd57];
	{ // callseq 41, 0
	.param .b32 param0;
	st.param.b32 	[param0], %r193;
	.param .b32 retval0;
	prototype_41 : .callprototype (.param .b32 _) _ (.param .b32 _);
	call (retval0), 
	%rd15, 
	(
	param0
	)
	, prototype_41;
	ld.param.b32 	%r194, [retval0];
	} // callseq 41
	add.s64 	%rd58, %rd7, %rd56;
	st.global.u32 	[%rd58], %r194;
$L__BB3_52:
	add.s32 	%r32, %r31, 128;
	setp.ge.s32 	%p33, %r32, %r4;
	@%p33 bra 	$L__BB3_54;
	mul.wide.s32 	%rd59, %r32, 4;
	add.s64 	%rd60, %rd6, %rd59;
	ld.global.u32 	%r196, [%rd60];
	{ // callseq 42, 0
	.param .b32 param0;
	st.param.b32 	[param0], %r196;
	.param .b32 retval0;
	prototype_42 : .callprototype (.param .b32 _) _ (.param .b32 _);
	call (retval0), 
	%rd15, 
	(
	param0
	)
	, prototype_42;
	ld.param.b32 	%r197, [retval0];
	} // callseq 42
	add.s64 	%rd61, %rd7, %rd59;
	st.global.u32 	[%rd61], %r197;
$L__BB3_54:
	add.s32 	%r208, %r208, 2;
$L__BB3_55:
	and.b32  	%r199, %r49, 1;
	setp.eq.b32 	%p34, %r199, 1;
	not.pred 	%p35, %p34;
	@%p35 bra 	$L__BB3_58;
	shl.b32 	%r200, %r208, 7;
	add.s32 	%r35, %r200, %r6;
	setp.ge.s32 	%p36, %r35, %r4;
	@%p36 bra 	$L__BB3_58;
	mul.wide.s32 	%rd62, %r35, 4;
	add.s64 	%rd63, %rd6, %rd62;
	ld.global.u32 	%r201, [%rd63];
	{ // callseq 43, 0
	.param .b32 param0;
	st.param.b32 	[param0], %r201;
	.param .b32 retval0;
	prototype_43 : .callprototype (.param .b32 _) _ (.param .b32 _);
	call (retval0), 
	%rd15, 
	(
	param0
	)
	, prototype_43;
	ld.param.b32 	%r202, [retval0];
	} // callseq 43
	add.s64 	%rd64, %rd7, %rd62;
	st.global.u32 	[%rd64], %r202;
$L__BB3_58:
	ret;

}
	// .globl	_ZN3cub18CUB_300001_SM_10006detail9transform16transform_kernelINS2_10policy_hubILb1EN4cuda3std3__45tupleIJN6thrust24THRUST_300001_SM_1000_NS6detail15normal_iteratorINSA_10device_ptrIiEEEEEEEE10policy1000ElPFiiESF_JPiEEEvT0_iT1_T2_DpNS2_10kernel_argIT3_EE
.visible .entry _ZN3cub18CUB_300001_SM_10006detail9transform16transform_kernelINS2_10policy_hubILb1EN4cuda3std3__45tupleIJN6thrust24THRUST_300001_SM_1000_NS6detail15normal_iteratorINSA_10device_ptrIiEEEEEEEE10policy1000ElPFiiESF_JPiEEEvT0_iT1_T2_DpNS2_10kernel_argIT3_EE(
	.param .u64 _ZN3cub18CUB_300001_SM_10006detail9transform16transform_kernelINS2_10policy_hubILb1EN4cuda3std3__45tupleIJN6thrust24THRUST_300001_SM_1000_NS6detail15normal_iteratorINSA_10device_ptrIiEEEEEEEE10policy1000ElPFiiESF_JPiEEEvT0_iT1_T2_DpNS2_10kernel_argIT3_EE_param_0,
	.param .u32 _ZN3cub18CUB_300001_SM_10006detail9transform16transform_kernelINS2_10policy_hubILb1EN4cuda3std3__45tupleIJN6thrust24THRUST_300001_SM_1000_NS6detail15normal_iteratorINSA_10device_ptrIiEEEEEEEE10policy1000ElPFiiESF_JPiEEEvT0_iT1_T2_DpNS2_10kernel_argIT3_EE_param_1,
	.param .u64 .ptr .align 1 _ZN3cub18CUB_300001_SM_10006detail9transform16transform_kernelINS2_10policy_hubILb1EN4cuda3std3__45tupleIJN6thrust24THRUST_300001_SM_1000_NS6detail15normal_iteratorINSA_10device_ptrIiEEEEEEEE10policy1000ElPFiiESF_JPiEEEvT0_iT1_T2_DpNS2_10kernel_argIT3_EE_param_2,
	.param .align 8 .b8 _ZN3cub18CUB_300001_SM_10006detail9transform16transform_kernelINS2_10policy_hubILb1EN4cuda3std3__45tupleIJN6thrust24THRUST_300001_SM_1000_NS6detail15normal_iteratorINSA_10device_ptrIiEEEEEEEE10policy1000ElPFiiESF_JPiEEEvT0_iT1_T2_DpNS2_10kernel_argIT3_EE_param_3[8],
	.param .align 8 .b8 _ZN3cub18CUB_300001_SM_10006detail9transform16transform_kernelINS2_10policy_hubILb1EN4cuda3std3__45tupleIJN6thrust24THRUST_300001_SM_1000_NS6detail15normal_iteratorINSA_10device_ptrIiEEEEEEEE10policy1000ElPFiiESF_JPiEEEvT0_iT1_T2_DpNS2_10kernel_argIT3_EE_param_4[16]
)
.maxntid 128
{
	.reg .pred 	%p<37>;
	.reg .b32 	%r<213>;
	.reg .b64 	%rd<73>;

	ld.param.u64 	%rd17, [_ZN3cub18CUB_300001_SM_10006detail9transform16transform_kernelINS2_10policy_hubILb1EN4cuda3std3__45tupleIJN6thrust24THRUST_300001_SM_1000_NS6detail15normal_iteratorINSA_10device_ptrIiEEEEEEEE10policy1000ElPFiiESF_JPiEEEvT0_iT1_T2_DpNS2_10kernel_argIT3_EE_param_0];
	ld.param.u64 	%rd18, [_ZN3cub18CUB_300001_SM_10006detail9transform16transform_kernelINS2_10policy_hubILb1EN4cuda3std3__45tupleIJN6thrust24THRUST_300001_SM_1000_NS6detail15normal_iteratorINSA_10device_ptrIiEEEEEEEE10policy1000ElPFiiESF_JPiEEEvT0_iT1_T2_DpNS2_10kernel_argIT3_EE_param_4];
	ld.param.u64 	%rd19, [_ZN3cub18CUB_300001_SM_10006detail9transform16transform_kernelINS2_10policy_hubILb1EN4cuda3std3__45tupleIJN6thrust24THRUST_300001_SM_1000_NS6detail15normal_iteratorINSA_10device_ptrIiEEEEEEEE10policy1000ElPFiiESF_JPiEEEvT0_iT1_T2_DpNS2_10kernel_argIT3_EE_param_3];
	ld.param.u32 	%r47, [_ZN3cub18CUB_300001_SM_10006detail9transform16transform_kernelINS2_10policy_hubILb1EN4cuda3std3__45tupleIJN6thrust24THRUST_300001_SM_1000_NS6detail15normal_iteratorINSA_10device_ptrIiEEEEEEEE10policy1000ElPFiiESF_JPiEEEvT0_iT1_T2_DpNS2_10kernel_argIT3_EE_param_1];
	ld.param.u64 	%rd16, [_ZN3cub18CUB_300001_SM_10006detail9transform16transform_kernelINS2_10policy_hubILb1EN4cuda3std3__45tupleIJN6thrust24THRUST_300001_SM_1000_NS6detail15normal_iteratorINSA_10device_ptrIiEEEEEEEE10policy1000ElPFiiESF_JPiEEEvT0_iT1_T2_DpNS2_10kernel_argIT3_EE_param_2];
	cvta.to.global.u64 	%rd1, %rd19;
	cvta.to.global.u64 	%rd2, %rd18;
	shl.b32 	%r1, %r47, 7;
	mov.u32 	%r48, %ctaid.x;
	cvt.u64.u32 	%rd20, %r48;
	cvt.s64.s32 	%rd21, %r1;
	mul.lo.s64 	%rd3, %rd21, %rd20;
	sub.s64 	%rd22, %rd17, %rd3;
	min.s64 	%rd23, %rd22, %rd21;
	cvt.u32.u64 	%r2, %rd23;
	shl.b32 	%r3, %r2, 2;
	mov.u32 	%r4, %tid.x;
	shl.b32 	%r201, %r4, 7;
	setp.ge.s32 	%p1, %r201, %r3;
	@%p1 bra 	$L__BB4_3;
	shl.b64 	%rd24, %rd3, 2;
	add.s64 	%rd25, %rd2, %rd24;
	mul.wide.u32 	%rd26, %r4, 128;
	add.s64 	%rd71, %rd25, %rd26;
$L__BB4_2:
	.pragma "nounroll";
	// begin inline asm
	prefetch.global.L2 [%rd71];
	// end inline asm
	add.s32 	%r201, %r201, 16384;
	add.s64 	%rd71, %rd71, 16384;
	setp.lt.s32 	%p2, %r201, %r3;
	@%p2 bra 	$L__BB4_2;
$L__BB4_3:
	shl.b64 	%rd28, %rd3, 2;
	add.s64 	%rd7, %rd2, %rd28;
	add.s64 	%rd8, %rd1, %rd28;
	setp.eq.s32 	%p3, %r1, %r2;
	@%p3 bra 	$L__BB4_45;
	setp.lt.s32 	%p4, %r47, 1;
	@%p4 bra 	$L__BB4_58;
	and.b32  	%r8, %r47, 7;
	setp.lt.u32 	%p5, %r47, 8;
	mov.b32 	%r210, 0;
	@%p5 bra 	$L__BB4_24;
	and.b32  	%r210, %r47, 2147483640;
	mov.b32 	%r204, 0;
$L__BB4_7:
	.pragma "nounroll";
	shl.b32 	%r51, %r204, 7;
	add.s32 	%r19, %r51, %r4;
	setp.ge.s32 	%p6, %r19, %r2;
	@%p6 bra 	$L__BB4_9;
	mul.wide.u32 	%rd29, %r19, 4;
	add.s64 	%rd30, %rd7, %rd29;
	ld.global.u32 	%r52, [%rd30];
	{ // callseq 44, 0
	.param .b32 param0;
	st.param.b32 	[param0], %r52;
	.param .b32 retval0;
	prototype_44 : .callprototype (.param .b32 _) _ (.param .b32 _);
	call (retval0), 
	%rd16, 
	(
	param0
	)
	, prototype_44;
	ld.param.b32 	%r53, [retval0];
	} // callseq 44
	add.s64 	%rd31, %rd8, %rd29;
	st.global.u32 	[%rd31], %r53;
$L__BB4_9:
	add.s32 	%r55, %r19, 128;
	setp.ge.s32 	%p7, %r55, %r2;
	mul.wide.s32 	%rd32, %r55, 4;
	add.s64 	%rd12, %rd7, %rd32;
	add.s64 	%rd13, %rd8, %rd32;
	@%p7 bra 	$L__BB4_11;
	ld.global.u32 	%r56, [%rd12];
	{ // callseq 45, 0
	.param .b32 param0;
	st.param.b32 	[param0], %r56;
	.param .b32 retval0;
	prototype_45 : .callprototype (.param .b32 _) _ (.param .b32 _);
	call (retval0), 
	%rd16, 
	(
	param0
	)
	, prototype_45;
	ld.param.b32 	%r57, [retval0];
	} // callseq 45
	st.global.u32 	[%rd13], %r57;
$L__BB4_11:
	add.s32 	%r59, %r19, 256;
	setp.ge.s32 	%p8, %r59, %r2;
	@%p8 bra 	$L__BB4_13;
	ld.global.u32 	%r60, [%rd12+512];
	{ // callseq 46, 0
	.param .b32 param0;
	st.param.b32 	[param0], %r60;
	.param .b32 retval0;
	prototype_46 : .callprototype (.param .b32 _) _ (.param .b32 _);
	call (retval0), 
	%rd16, 
	(
	param0
	)
	, prototype_46;
	ld.param.b32 	%r61, [retval0];
	} // callseq 46
	st.global.u32 	[%rd13+512], %r61;
$L__BB4_13:
	add.s32 	%r63, %r19, 384;
	setp.ge.s32 	%p9, %r63, %r2;
	@%p9 bra 	$L__BB4_15;
	ld.global.u32 	%r64, [%rd12+1024];
	{ // callseq 47, 0
	.param .b32 param0;
	st.param.b32 	[param0], %r64;
	.param .b32 retval0;
	prototype_47 : .callprototype (.param .b32 _) _ (.param .b32 _);
	call (retval0), 
	%rd16, 
	(
	param0
	)
	, prototype_47;
	ld.param.b32 	%r65, [retval0];
	} // callseq 47
	st.global.u32 	[%rd13+1024], %r65;
$L__BB4_15:
	add.s32 	%r67, %r19, 512;
	setp.ge.s32 	%p10, %r67, %r2;
	@%p10 bra 	$L__BB4_17;
	ld.global.u32 	%r68, [%rd12+1536];
	{ // callseq 48, 0
	.param .b32 param0;
	st.param.b32 	[param0], %r68;
	.param .b32 retval0;
	prototype_48 : .callprototype (.param .b32 _) _ (.param .b32 _);
	call (retval0), 
	%rd16, 
	(
	param0
	)
	, prototype_48;
	ld.param.b32 	%r69, [retval0];
	} // callseq 48
	st.global.u32 	[%rd13+1536], %r69;
$L__BB4_17:
	add.s32 	%r71, %r19, 640;
	setp.ge.s32 	%p11, %r71, %r2;
	@%p11 bra 	$L__BB4_19;
	ld.global.u32 	%r72, [%rd12+2048];
	{ // callseq 49, 0
	.param .b32 param0;
	st.param.b32 	[param0], %r72;
	.param .b32 retval0;
	prototype_49 : .callprototype (.param .b32 _) _ (.param .b32 _);
	call (retval0), 
	%rd16, 
	(
	param0
	)
	, prototype_49;
	ld.param.b32 	%r73, [retval0];
	} // callseq 49
	st.global.u32 	[%rd13+2048], %r73;
$L__BB4_19:
	add.s32 	%r75, %r19, 768;
	setp.ge.s32 	%p12, %r75, %r2;
	@%p12 bra 	$L__BB4_21;
	ld.global.u32 	%r76, [%rd12+2560];
	{ // callseq 50, 0
	.param .b32 param0;
	st.param.b32 	[param0], %r76;
	.param .b32 retval0;
	prototype_50 : .callprototype (.param .b32 _) _ (.param .b32 _);
	call (retval0), 
	%rd16, 
	(
	param0
	)
	, prototype_50;
	ld.param.b32 	%r77, [retval0];
	} // callseq 50
	st.global.u32 	[%rd13+2560], %r77;
$L__BB4_21:
	add.s32 	%r79, %r19, 896;
	setp.ge.s32 	%p13, %r79, %r2;
	@%p13 bra 	$L__BB4_23;
	ld.global.u32 	%r80, [%rd12+3072];
	{ // callseq 51, 0
	.param .b32 param0;
	st.param.b32 	[param0], %r80;
	.param .b32 retval0;
	prototype_51 : .callprototype (.param .b32 _) _ (.param .b32 _);
	call (retval0), 
	%rd16, 
	(
	param0
	)
	, prototype_51;
	ld.param.b32 	%r81, [retval0];
	} // callseq 51
	st.global.u32 	[%rd13+3072], %r81;
$L__BB4_23:
	add.s32 	%r204, %r204, 8;
	setp.eq.s32 	%p14, %r204, %r210;
	@%p14 bra 	$L__BB4_24;
	bra.uni 	$L__BB4_7;
$L__BB4_24:
	setp.eq.s32 	%p15, %r8, 0;
	@%p15 bra 	$L__BB4_58;
	and.b32  	%r35, %r47, 3;
	setp.lt.u32 	%p16, %r8, 4;
	@%p16 bra 	$L__BB4_35;
	shl.b32 	%r83, %r210, 7;
	add.s32 	%r36, %r83, %r4;
	setp.ge.s32 	%p17, %r36, %r2;
	@%p17 bra 	$L__BB4_28;
	mul.wide.s32 	%rd33, %r36, 4;
	add.s64 	%rd34, %rd7, %rd33;
	ld.global.u32 	%r84, [%rd34];
	{ // callseq 52, 0
	.param .b32 param0;
	st.param.b32 	[param0], %r84;
	.param .b32 retval0;
	prototype_52 : .callprototype (.param .b32 _) _ (.param .b32 _);
	call (retval0), 
	%rd16, 
	(
	param0
	)
	, prototype_52;
	ld.param.b32 	%r85, [retval0];
	} // callseq 52
	add.s64 	%rd35, %rd8, %rd33;
	st.global.u32 	[%rd35], %r85;
$L__BB4_28:
	add.s32 	%r37, %r36, 128;
	setp.ge.s32 	%p18, %r37, %r2;
	@%p18 bra 	$L__BB4_30;
	mul.wide.s32 	%rd36, %r37, 4;
	add.s64 	%rd37, %rd7, %rd36;
	ld.global.u32 	%r87, [%rd37];
	{ // callseq 53, 0
	.param .b32 param0;
	st.param.b32 	[param0], %r87;
	.param .b32 retval0;
	prototype_53 : .callprototype (.param .b32 _) _ (.param .b32 _);
	call (retval0), 
	%rd16, 
	(
	param0
	)
	, prototype_53;
	ld.param.b32 	%r88, [retval0];
	} // callseq 53
	add.s64 	%rd38, %rd8, %rd36;
	st.global.u32 	[%rd38], %r88;
$L__BB4_30:
	add.s32 	%r38, %r36, 256;
	setp.ge.s32 	%p19, %r38, %r2;
	@%p19 bra 	$L__BB4_32;
	mul.wide.s32 	%rd39, %r38, 4;
	add.s64 	%rd40, %rd7, %rd39;
	ld.global.u32 	%r90, [%rd40];
	{ // callseq 54, 0
	.param .b32 param0;
	st.param.b32 	[param0], %r90;
	.param .b32 retval0;
	prototype_54 : .callprototype (.param .b32 _) _ (.param .b32 _);
	call (retval0), 
	%rd16, 
	(
	param0
	)
	, prototype_54;
	ld.param.b32 	%r91, [retval0];
	} // callseq 54
	add.s64 	%rd41, %rd8, %rd39;
	st.global.u32 	[%rd41], %r91;
$L__BB4_32:
	add.s32 	%r39, %r36, 384;
	setp.ge.s32 	%p20, %r39, %r2;
	@%p20 bra 	$L__BB4_34;
	mul.wide.s32 	%rd42, %r39, 4;
	add.s64 	%rd43, %rd7, %rd42;
	ld.global.u32 	%r93, [%rd43];
	{ // callseq 55, 0
	.param .b32 param0;
	st.param.b32 	[param0], %r93;
	.param .b32 retval0;
	prototype_55 : .callprototype (.param .b32 _) _ (.param .b32 _);
	call (retval0), 
	%rd16, 
	(
	param0
	)
	, prototype_55;
	ld.param.b32 	%r94, [retval0];
	} // callseq 55
	add.s64 	%rd44, %rd8, %rd42;
	st.global.u32 	[%rd44], %r94;
$L__BB4_34:
	add.s32 	%r210, %r210, 4;
$L__BB4_35:
	setp.eq.s32 	%p21, %r35, 0;
	@%p21 bra 	$L__BB4_58;
	setp.eq.s32 	%p22, %r35, 1;
	@%p22 bra 	$L__BB4_42;
	shl.b32 	%r96, %r210, 7;
	add.s32 	%r42, %r96, %r4;
	setp.ge.s32 	%p23, %r42, %r2;
	@%p23 bra 	$L__BB4_39;
	mul.wide.s32 	%rd45, %r42, 4;
	add.s64 	%rd46, %rd7, %rd45;
	ld.global.u32 	%r97, [%rd46];
	{ // callseq 56, 0
	.param .b32 param0;
	st.param.b32 	[param0], %r97;
	.param .b32 retval0;
	prototype_56 : .callprototype (.param .b32 _) _ (.param .b32 _);
	call (retval0), 
	%rd16, 
	(
	param0
	)
	, prototype_56;
	ld.param.b32 	%r98, [retval0];
	} // callseq 56
	add.s64 	%rd47, %rd8, %rd45;
	st.global.u32 	[%rd47], %r98;
$L__BB4_39:
	add.s32 	%r43, %r42, 128;
	setp.ge.s32 	%p24, %r43, %r2;
	@%p24 bra 	$L__BB4_41;
	mul.wide.s32 	%rd48, %r43, 4;
	add.s64 	%rd49, %rd7, %rd48;
	ld.global.u32 	%r100, [%rd49];
	{ // callseq 57, 0
	.param .b32 param0;
	st.param.b32 	[param0], %r100;
	.param .b32 retval0;
	prototype_57 : .callprototype (.param .b32 _) _ (.param .b32 _);
	call (retval0), 
	%rd16, 
	(
	param0
	)
	, prototype_57;
	ld.param.b32 	%r101, [retval0];
	} // callseq 57
	add.s64 	%rd50, %rd8, %rd48;
	st.global.u32 	[%rd50], %r101;
$L__BB4_41:
	add.s32 	%r210, %r210, 2;
$L__BB4_42:
	and.b32  	%r103, %r47, 1;
	setp.eq.b32 	%p25, %r103, 1;
	not.pred 	%p26, %p25;
	@%p26 bra 	$L__BB4_58;
	shl.b32 	%r104, %r210, 7;
	add.s32 	%r46, %r104, %r4;
	setp.ge.s32 	%p27, %r46, %r2;
	@%p27 bra 	$L__BB4_58;
	mul.wide.s32 	%rd51, %r46, 4;
	add.s64 	%rd52, %rd7, %rd51;
	ld.global.u32 	%r105, [%rd52];
	{ // callseq 58, 0
	.param .b32 param0;
	st.param.b32 	[param0], %r105;
	.param .b32 retval0;
	prototype_58 : .callprototype (.param .b32 _) _ (.param .b32 _);
	call (retval0), 
	%rd16, 
	(
	param0
	)
	, prototype_58;
	ld.param.b32 	%r106, [retval0];
	} // callseq 58
	add.s64 	%rd53, %rd8, %rd51;
	st.global.u32 	[%rd53], %r106;
	bra.uni 	$L__BB4_58;
$L__BB4_45:
	setp.lt.s32 	%p28, %r47, 1;
	@%p28 bra 	$L__BB4_58;
	and.b32  	%r10, %r47, 15;
	setp.lt.u32 	%p29, %r47, 16;
	mov.b32 	%r206, 0;
	@%p29 bra 	$L__BB4_49;
	and.b32  	%r206, %r47, 2147483632;
	neg.s32 	%r203, %r206;
	add.s32 	%r202, %r4, 1152;
	mul.wide.u32 	%rd54, %r4, 4;
	add.s64 	%rd72, %rd54, 2048;
$L__BB4_48:
	.pragma "nounroll";
	mul.wide.s32 	%rd55, %r202, 4;
	add.s64 	%rd56, %rd55, 1536;
	add.s64 	%rd57, %rd7, %rd72;
	ld.global.u32 	%r109, [%rd57+-2048];
	{ // callseq 59, 0
	.param .b32 param0;
	st.param.b32 	[param0], %r109;
	.param .b32 retval0;
	prototype_59 : .callprototype (.param .b32 _) _ (.param .b32 _);
	call (retval0), 
	%rd16, 
	(
	param0
	)
	, prototype_59;
	ld.param.b32 	%r110, [retval0];
	} // callseq 59
	add.s64 	%rd58, %rd8, %rd72;
	st.global.u32 	[%rd58+-2048], %r110;
	ld.global.u32 	%r112, [%rd57+-1536];
	{ // callseq 60, 0
	.param .b32 param0;
	st.param.b32 	[param0], %r112;
	.param .b32 retval0;
	prototype_60 : .callprototype (.param .b32 _) _ (.param .b32 _);
	call (retval0), 
	%rd16, 
	(
	param0
	)
	, prototype_60;
	ld.param.b32 	%r113, [retval0];
	} // callseq 60
	st.global.u32 	[%rd58+-1536], %r113;
	ld.global.u32 	%r115, [%rd57+-1024];
	{ // callseq 61, 0
	.param .b32 param0;
	st.param.b32 	[param0], %r115;
	.param .b32 retval0;
	prototype_61 : .callprototype (.param .b32 _) _ (.param .b32 _);
	call (retval0), 
	%rd16, 
	(
	param0
	)
	, prototype_61;
	ld.param.b32 	%r116, [retval0];
	} // callseq 61
	st.global.u32 	[%rd58+-1024], %r116;
	ld.global.u32 	%r118, [%rd57+-512];
	{ // callseq 62, 0
	.param .b32 param0;
	st.param.b32 	[param0], %r118;
	.param .b32 retval0;
	prototype_62 : .callprototype (.param .b32 _) _ (.param .b32 _);
	call (retval0), 
	%rd16, 
	(
	param0
	)
	, prototype_62;
	ld.param.b32 	%r119, [retval0];
	} // callseq 62
	st.global.u32 	[%rd58+-512], %r119;
	ld.global.u32 	%r121, [%rd57];
	{ // callseq 63, 0
	.param .b32 param0;
	st.param.b32 	[param0], %r121;
	.param .b32 retval0;
	prototype_63 : .callprototype (.param .b32 _) _ (.param .b32 _);
	call (retval0), 
	%rd16, 
	(
	param0
	)
	, prototype_63;
	ld.param.b32 	%r122, [retval0];
	} // callseq 63
	st.global.u32 	[%rd58], %r122;
	ld.global.u32 	%r124, [%rd57+512];
	{ // callseq 64, 0
	.param .b32 param0;
	st.param.b32 	[param0], %r124;
	.param .b32 retval0;
	prototype_64 : .callprototype (.param .b32 _) _ (.param .b32 _);
	call (retval0), 
	%rd16, 
	(
	param0
	)
	, prototype_64;
	ld.param.b32 	%r125, [retval0];
	} // callseq 64
	st.global.u32 	[%rd58+512], %r125;
	ld.global.u32 	%r127, [%rd57+1024];
	{ // callseq 65, 0
	.param .b32 param0;
	st.param.b32 	[param0], %r127;
	.param .b32 retval0;
	prototype_65 : .callprototype (.param .b32 _) _ (.param .b32 _);
	call (retval0), 
	%rd16, 
	(
	param0
	)
	, prototype_65;
	ld.param.b32 	%r128, [retval0];
	} // callseq 65
	st.global.u32 	[%rd58+1024], %r128;
	ld.global.u32 	%r130, [%rd57+1536];
	{ // callseq 66, 0
	.param .b32 param0;
	st.param.b32 	[param0], %r130;
	.param .b32 retval0;
	prototype_66 : .callprototype (.param .b32 _) _ (.param .b32 _);
	call (retval0), 
	%rd16, 
	(
	param0
	)
	, prototype_66;
	ld.param.b32 	%r131, [retval0];
	} // callseq 66
	st.global.u32 	[%rd58+1536], %r131;
	ld.global.u32 	%r133, [%rd57+2048];
	{ // callseq 67, 0
	.param .b32 param0;
	st.param.b32 	[param0], %r133;
	.param .b32 retval0;
	prototype_67 : .callprototype (.param .b32 _) _ (.param .b32 _);
	call (retval0), 
	%rd16, 
	(
	param0
	)
	, prototype_67;
	ld.param.b32 	%r134, [retval0];
	} // callseq 67
	st.global.u32 	[%rd58+2048], %r134;
	add.s64 	%rd59, %rd7, %rd56;
	ld.global.u32 	%r136, [%rd59+-1536];
	{ // callseq 68, 0
	.param .b32 param0;
	st.param.b32 	[param0], %r136;
	.param .b32 retval0;
	prototype_68 : .callprototype (.param .b32 _) _ (.param .b32 _);
	call (retval0), 
	%rd16, 
	(
	param0
	)
	, prototype_68;
	ld.param.b32 	%r137, [retval0];
	} // callseq 68
	add.s64 	%rd60, %rd8, %rd56;
	st.global.u32 	[%rd60+-1536], %r137;
	ld.global.u32 	%r139, [%rd59+-1024];
	{ // callseq 69, 0
	.param .b32 param0;
	st.param.b32 	[param0], %r139;
	.param .b32 retval0;
	prototype_69 : .callprototype (.param .b32 _) _ (.param .b32 _);
	call (retval0), 
	%rd16, 
	(
	param0
	)
	, prototype_69;
	ld.param.b32 	%r140, [retval0];
	} // callseq 69
	st.global.u32 	[%rd60+-1024], %r140;
	ld.global.u32 	%r142, [%rd59+-512];
	{ // callseq 70, 0
	.param .b32 param0;
	st.param.b32 	[param0], %r142;
	.param .b32 retval0;
	prototype_70 : .callprototype (.param .b32 _) _ (.param .b32 _);
	call (retval0), 
	%rd16, 
	(
	param0
	)
	, prototype_70;
	ld.param.b32 	%r143, [retval0];
	} // callseq 70
	st.global.u32 	[%rd60+-512], %r143;
	ld.global.u32 	%r145, [%rd59];
	{ // callseq 71, 0
	.param .b32 param0;
	st.param.b32 	[param0], %r145;
	.param .b32 retval0;
	prototype_71 : .callprototype (.param .b32 _) _ (.param .b32 _);
	call (retval0), 
	%rd16, 
	(
	param0
	)
	, prototype_71;
	ld.param.b32 	%r146, [retval0];
	} // callseq 71
	st.global.u32 	[%rd60], %r146;
	ld.global.u32 	%r148, [%rd59+512];
	{ // callseq 72, 0
	.param .b32 param0;
	st.param.b32 	[param0], %r148;
	.param .b32 retval0;
	prototype_72 : .callprototype (.param .b32 _) _ (.param .b32 _);
	call (retval0), 
	%rd16, 
	(
	param0
	)
	, prototype_72;
	ld.param.b32 	%r149, [retval0];
	} // callseq 72
	st.global.u32 	[%rd60+512], %r149;
	ld.global.u32 	%r151, [%rd59+1024];
	{ // callseq 73, 0
	.param .b32 param0;
	st.param.b32 	[param0], %r151;
	.param .b32 retval0;
	prototype_73 : .callprototype (.param .b32 _) _ (.param .b32 _);
	call (retval0), 
	%rd16, 
	(
	param0
	)
	, prototype_73;
	ld.param.b32 	%r152, [retval0];
	} // callseq 73
	st.global.u32 	[%rd60+1024], %r152;
	ld.global.u32 	%r154, [%rd59+1536];
	{ // callseq 74, 0
	.param .b32 param0;
	st.param.b32 	[param0], %r154;
	.param .b32 retval0;
	prototype_74 : .callprototype (.param .b32 _) _ (.param .b32 _);
	call (retval0), 
	%rd16, 
	(
	param0
	)
	, prototype_74;
	ld.param.b32 	%r155, [retval0];
	} // callseq 74
	st.global.u32 	[%rd60+1536], %r155;
	add.s32 	%r203, %r203, 16;
	add.s32 	%r202, %r202, 2048;
	add.s64 	%rd72, %rd72, 8192;
	setp.eq.s32 	%p30, %r203, 0;
	@%p30 bra 	$L__BB4_49;
	bra.uni 	$L__BB4_48;
$L__BB4_49:
	setp.eq.s32 	%p31, %r10, 0;
	@%p31 bra 	$L__BB4_58;
	and.b32  	%r22, %r47, 7;
	setp.lt.u32 	%p32, %r10, 8;
	@%p32 bra 	$L__BB4_52;
	shl.b32 	%r157, %r206, 7;
	add.s32 	%r158, %r157, %r4;
	mul.wide.s32 	%rd61, %r158, 4;
	add.s64 	%rd62, %rd7, %rd61;
	ld.global.u32 	%r159, [%rd62];
	{ // callseq 75, 0
	.param .b32 param0;
	st.param.b32 	[param0], %r159;
	.param .b32 retval0;
	prototype_75 : .callprototype (.param .b32 _) _ (.param .b32 _);
	call (retval0), 
	%rd16, 
	(
	param0
	)
	, prototype_75;
	ld.param.b32 	%r160, [retval0];
	} // callseq 75
	add.s64 	%rd63, %rd8, %rd61;
	st.global.u32 	[%rd63], %r160;
	ld.global.u32 	%r162, [%rd62+512];
	{ // callseq 76, 0
	.param .b32 param0;
	st.param.b32 	[param0], %r162;
	.param .b32 retval0;
	prototype_76 : .callprototype (.param .b32 _) _ (.param .b32 _);
	call (retval0), 
	%rd16, 
	(
	param0
	)
	, prototype_76;
	ld.param.b32 	%r163, [retval0];
	} // callseq 76
	st.global.u32 	[%rd63+512], %r163;
	ld.global.u32 	%r165, [%rd62+1024];
	{ // callseq 77, 0
	.param .b32 param0;
	st.param.b32 	[param0], %r165;
	.param .b32 retval0;
	prototype_77 : .callprototype (.param .b32 _) _ (.param .b32 _);
	call (retval0), 
	%rd16, 
	(
	param0
	)
	, prototype_77;
	ld.param.b32 	%r166, [retval0];
	} // callseq 77
	st.global.u32 	[%rd63+1024], %r166;
	ld.global.u32 	%r168, [%rd62+1536];
	{ // callseq 78, 0
	.param .b32 param0;
	st.param.b32 	[param0], %r168;
	.param .b32 retval0;
	prototype_78 : .callprototype (.param .b32 _) _ (.param .b32 _);
	call (retval0), 
	%rd16, 
	(
	param0
	)
	, prototype_78;
	ld.param.b32 	%r169, [retval0];
	} // callseq 78
	st.global.u32 	[%rd63+1536], %r169;
	ld.global.u32 	%r171, [%rd62+2048];
	{ // callseq 79, 0
	.param .b32 param0;
	st.param.b32 	[param0], %r171;
	.param .b32 retval0;
	prototype_79 : .callprototype (.param .b32 _) _ (.param .b32 _);
	call (retval0), 
	%rd16, 
	(
	param0
	)
	, prototype_79;
	ld.param.b32 	%r172, [retval0];
	} // callseq 79
	st.global.u32 	[%rd63+2048], %r172;
	ld.global.u32 	%r174, [%rd62+2560];
	{ // callseq 80, 0
	.param .b32 param0;
	st.param.b32 	[param0], %r174;
	.param .b32 retval0;
	prototype_80 : .callprototype (.param .b32 _) _ (.param .b32 _);
	call (retval0), 
	%rd16, 
	(
	param0
	)
	, prototype_80;
	ld.param.b32 	%r175, [retval0];
	} // callseq 80
	st.global.u32 	[%rd63+2560], %r175;
	ld.global.u32 	%r177, [%rd62+3072];
	{ // callseq 81, 0
	.param .b32 param0;
	st.param.b32 	[param0], %r177;
	.param .b32 retval0;
	prototype_81 : .callprototype (.param .b32 _) _ (.param .b32 _);
	call (retval0), 
	%rd16, 
	(
	param0
	)
	, prototype_81;
	ld.param.b32 	%r178, [retval0];
	} // callseq 81
	st.global.u32 	[%rd63+3072], %r178;
	ld.global.u32 	%r180, [%rd62+3584];
	{ // callseq 82, 0
	.param .b32 param0;
	st.param.b32 	[param0], %r180;
	.param .b32 retval0;
	prototype_82 : .callprototype (.param .b32 _) _ (.param .b32 _);
	call (retval0), 
	%rd16, 
	(
	param0
	)
	, prototype_82;
	ld.param.b32 	%r181, [retval0];
	} // callseq 82
	st.global.u32 	[%rd63+3584], %r181;
	add.s32 	%r206, %r206, 8;
$L__BB4_52:
	setp.eq.s32 	%p33, %r22, 0;
	@%p33 bra 	$L__BB4_58;
	and.b32  	%r25, %r47, 3;
	setp.lt.u32 	%p34, %r22, 4;
	@%p34 bra 	$L__BB4_55;
	shl.b32 	%r183, %r206, 7;
	add.s32 	%r184, %r183, %r4;
	mul.wide.s32 	%rd64, %r184, 4;
	add.s64 	%rd65, %rd7, %rd64;
	ld.global.u32 	%r185, [%rd65];
	{ // callseq 83, 0
	.param .b32 param0;
	st.param.b32 	[param0], %r185;
	.param .b32 retval0;
	prototype_83 : .callprototype (.param .b32 _) _ (.param .b32 _);
	call (retval0), 
	%rd16, 
	(
	param0
	)
	, prototype_83;
	ld.param.b32 	%r186, [retval0];
	} // callseq 83
	add.s64 	%rd66, %rd8, %rd64;
	st.global.u32 	[%rd66], %r186;
	ld.global.u32 	%r188, [%rd65+512];
	{ // callseq 84, 0
	.param .b32 param0;
	st.param.b32 	[param0], %r188;
	.param .b32 retval0;
	prototype_84 : .callprototype (.param .b32 _) _ (.param .b32 _);
	call (retval0), 
	%rd16, 
	(
	param0
	)
	, prototype_84;
	ld.param.b32 	%r189, [retval0];
	} // callseq 84
	st.global.u32 	[%rd66+512], %r189;
	ld.global.u32 	%r191, [%rd65+1024];
	{ // callseq 85, 0
	.param .b32 param0;
	st.param.b32 	[param0], %r191;
	.param .b32 retval0;
	prototype_85 : .callprototype (.param .b32 _) _ (.param .b32 _);
	call (retval0), 
	%rd16, 
	(
	param0
	)
	, prototype_85;
	ld.param.b32 	%r192, [retval0];
	} // callseq 85
	st.global.u32 	[%rd66+1024], %r192;
	ld.global.u32 	%r194, [%rd65+1536];
	{ // callseq 86, 0
	.param .b32 param0;
	st.param.b32 	[param0], %r194;
	.param .b32 retval0;
	prototype_86 : .callprototype (.param .b32 _) _ (.param .b32 _);
	call (retval0), 
	%rd16, 
	(
	param0
	)
	, prototype_86;
	ld.param.b32 	%r195, [retval0];
	} // callseq 86
	st.global.u32 	[%rd66+1536], %r195;
	add.s32 	%r206, %r206, 4;
$L__BB4_55:
	setp.eq.s32 	%p35, %r25, 0;
	@%p35 bra 	$L__BB4_58;
	shl.b32 	%r197, %r206, 7;
	add.s32 	%r209, %r4, %r197;
	neg.s32 	%r208, %r25;
$L__BB4_57:
	.pragma "nounroll";
	mul.wide.s32 	%rd68, %r209, 4;
	add.s64 	%rd69, %rd8, %rd68;
	add.s64 	%rd70, %rd7, %rd68;
	ld.global.u32 	%r198, [%rd70];
	{ // callseq 87, 0
	.param .b32 param0;
	st.param.b32 	[param0], %r198;
	.param .b32 retval0;
	prototype_87 : .callprototype (.param .b32 _) _ (.param .b32 _);
	call (retval0), 
	%rd16, 
	(
	param0
	)
	, prototype_87;
	ld.param.b32 	%r199, [retval0];
	} // callseq 87
	st.global.u32 	[%rd69], %r199;
	add.s32 	%r209, %r209, 128;
	add.s32 	%r208, %r208, 1;
	setp.eq.s32 	%p36, %r208, 0;
	@%p36 bra 	$L__BB4_58;
	bra.uni 	$L__BB4_57;
$L__BB4_58:
	ret;

}


// ===== COMPILED SASS (sm_100) =====

	.target	sm_100

	.elftype	@"ET_EXEC"


//--------------------- .note.nv.tkinfo           --------------------------
	.section	.note.nv.tkinfo,"",@"SHT_NOTE"
	.sectionflags	@"SHF_NOTE_NV_TKINFO"
	.tkinfo
        /*0018*/ 	.word	0x00000002
        /*0030*/ 	.string	""
        /*0030*/ 	.string	"ptxas"
        /*0030*/ 	.string	"Cuda compilation tools, release 13.0, V13.0.88"
        /*0030*/ 	.string	"Build cuda_13.0.r13.0/compiler.36424714_0"
        /*0030*/ 	.string	"-arch sm_100 -m 64 "



//--------------------- .note.nv.cuinfo           --------------------------
	.section	.note.nv.cuinfo,"",@"SHT_NOTE"
	.sectionflags	@"SHF_NOTE_NV_CUINFO"
        /*0018*/ 	.short	0x0002
        /*001a*/ 	.short	0x0064
        /*001c*/ 	.short	0x0082
	.zero		2


//--------------------- .nv.info                  --------------------------
	.section	.nv.info,"",@"SHT_CUDA_INFO"
	.align	4


	//----- nvinfo : EIATTR_REGCOUNT
	.align		4
        /*0000*/ 	.byte	0x04, 0x2f
        /*0002*/ 	.short	(.L_44 - .L_43)
	.align		4
.L_43:
        /*0004*/ 	.word	index@(_ZN3cub18CUB_300001_SM_10006detail11EmptyKernelIvEEvv)
        /*0008*/ 	.word	0x00000004


	//----- nvinfo : EIATTR_FRAME_SIZE
	.align		4
.L_44:
        /*000c*/ 	.byte	0x04, 0x11
        /*000e*/ 	.short	(.L_46 - .L_45)
	.align		4
.L_45:
        /*0010*/ 	.word	index@(_ZN3cub18CUB_300001_SM_10006detail11EmptyKernelIvEEvv)
        /*0014*/ 	.word	0x00000000


	//----- nvinfo : EIATTR_REGCOUNT
	.align		4
.L_46:
        /*0018*/ 	.byte	0x04, 0x2f
        /*001a*/ 	.short	(.L_48 - .L_47)
	.align		4
.L_47:
        /*001c*/ 	.word	index@(_ZN3cub18CUB_300001_SM_10006detail8for_each13static_kernelINS2_12policy_hub_t12policy_500_tEmN6thrust24THRUST_300001_SM_1000_NS8cuda_cub20__uninitialized_fill7functorINS7_10device_ptrIiEEiEEEEvT0_T1_)
        /*0020*/ 	.word	0x00000008


	//----- nvinfo : EIATTR_FRAME_SIZE
	.align		4
.L_48:
        /*0024*/ 	.byte	0x04, 0x11
        /*0026*/ 	.short	(.L_50 - .L_49)
	.align		4
.L_49:
        /*0028*/ 	.word	index@(_ZN3cub18CUB_300001_SM_10006detail8for_each13static_kernelINS2_12policy_hub_t12policy_500_tEmN6thrust24THRUST_300001_SM_1000_NS8cuda_cub20__uninitialized_fill7functorINS7_10device_ptrIiEEiEEEEvT0_T1_)
        /*002c*/ 	.word	0x00000000


	//----- nvinfo : EIATTR_REGCOUNT
	.align		4
.L_50:
        /*0030*/ 	.byte	0x04, 0x2f
        /*0032*/ 	.short	(.L_52 - .L_51)
	.align		4
.L_51:
        /*0034*/ 	.word	index@(_ZN3cub18CUB_300001_SM_10006detail8for_each13static_kernelINS2_12policy_hub_t12policy_500_tElN6thrust24THRUST_300001_SM_1000_NS8cuda_cub10__tabulate7functorINS7_6detail15normal_iteratorINS7_10device_ptrIiEEEENS7_6system6detail7generic6detail22compute_sequence_valueIivEElEEEEvT0_T1_)
        /*0038*/ 	.word	0x0000000a


	//----- nvinfo : EIATTR_FRAME_SIZE
	.align		4
.L_52:
        /*003c*/ 	.byte	0x04, 0x11
        /*003e*/ 	.short	(.L_54 - .L_53)
	.align		4
.L_53:
        /*0040*/ 	.word	index@(_ZN3cub18CUB_300001_SM_10006detail8for_each13static_kernelINS2_12policy_hub_t12policy_500_tElN6thrust24THRUST_300001_SM_1000_NS8cuda_cub10__tabulate7functorINS7_6detail15normal_iteratorINS7_10device_ptrIiEEEENS7_6system6detail7generic6detail22compute_sequence_valueIivEElEEEEvT0_T1_)
        /*0044*/ 	.word	0x00000000


	//----- nvinfo : EIATTR_REGCOUNT
	.align		4
.L_54:
        /*0048*/ 	.byte	0x04, 0x2f
        /*004a*/ 	.short	(.L_56 - .L_55)
	.align		4
.L_55:
        /*004c*/ 	.word	index@(_ZN3cub18CUB_300001_SM_10006detail9transform16transform_kernelINS2_10policy_hubILb1EN4cuda3std3__45tupleIJN6thrust24THRUST_300001_SM_1000_NS6detail15normal_iteratorINSA_10device_ptrIiEEEEEEEE10policy1000EiPFiiESF_JPiEEEvT0_iT1_T2_DpNS2_10kernel_argIT3_EE)
        /*0050*/ 	.word	0x00000028


	//----- nvinfo : EIATTR_FRAME_SIZE
	.align		4
.L_56:
        /*0054*/ 	.byte	0x04, 0x11
        /*0056*/ 	.short	(.L_58 - .L_57)
	.align		4
.L_57:
        /*0058*/ 	.word	index@(_ZN3cub18CUB_300001_SM_10006detail9transform16transform_kernelINS2_10policy_hubILb1EN4cuda3std3__45tupleIJN6thrust24THRUST_300001_SM_1000_NS6detail15normal_iteratorINSA_10device_ptrIiEEEEEEEE10policy1000EiPFiiESF_JPiEEEvT0_iT1_T2_DpNS2_10kernel_argIT3_EE)
        /*005c*/ 	.word	0x00000000


	//----- nvinfo : EIATTR_REGCOUNT
	.align		4
.L_58:
        /*0060*/ 	.byte	0x04, 0x2f
        /*0062*/ 	.short	(.L_60 - .L_59)
	.align		4
.L_59:
        /*0064*/ 	.word	index@(_ZN3cub18CUB_300001_SM_10006detail9transform16transform_kernelINS2_10policy_hubILb1EN4cuda3std3__45tupleIJN6thrust24THRUST_300001_SM_1000_NS6detail15normal_iteratorINSA_10device_ptrIiEEEEEEEE10policy1000ElPFiiESF_JPiEEEvT0_iT1_T2_DpNS2_10kernel_argIT3_EE)
        /*0068*/ 	.word	0x00000020


	//----- nvinfo : EIATTR_FRAME_SIZE
	.align		4
.L_60:
        /*006c*/ 	.byte	0x04, 0x11
        /*006e*/ 	.short	(.L_62 - .L_61)
	.align		4
.L_61:
        /*0070*/ 	.word	index@(_ZN3cub18CUB_300001_SM_10006detail9transform16transform_kernelINS2_10policy_hubILb1EN4cuda3std3__45tupleIJN6thrust24THRUST_300001_SM_1000_NS6detail15normal_iteratorINSA_10device_ptrIiEEEEEEEE10policy1000ElPFiiESF_JPiEEEvT0_iT1_T2_DpNS2_10kernel_argIT3_EE)
        /*0074*/ 	.word	0x00000000


	//----- nvinfo : EIATTR_MIN_STACK_SIZE
	.align		4
.L_62:
        /*0078*/ 	.byte	0x04, 0x12
        /*007a*/ 	.short	(.L_64 - .L_63)
	.align		4
.L_63:
        /*007c*/ 	.word	index@(_ZN3cub18CUB_300001_SM_10006detail9transform16transform_kernelINS2_10policy_hubILb1EN4cuda3std3__45tupleIJN6thrust24THRUST_300001_SM_1000_NS6detail15normal_iteratorINSA_10device_ptrIiEEEEEEEE10policy1000ElPFiiESF_JPiEEEvT0_iT1_T2_DpNS2_10kernel_argIT3_EE)
        /*0080*/ 	.word	0x00000000


	//----- nvinfo : EIATTR_MIN_STACK_SIZE
	.align		4
.L_64:
        /*0084*/ 	.byte	0x04, 0x12
        /*0086*/ 	.short	(.L_66 - .L_65)
	.align		4
.L_65:
        /*0088*/ 	.word	index@(_ZN3cub18CUB_300001_SM_10006detail9transform16transform_kernelINS2_10policy_hubILb1EN4cuda3std3__45tupleIJN6thrust24THRUST_300001_SM_1000_NS6detail15normal_iteratorINSA_10device_ptrIiEEEEEEEE10policy1000EiPFiiESF_JPiEEEvT0_iT1_T2_DpNS2_10kernel_argIT3_EE)
        /*008c*/ 	.word	0x00000000


	//----- nvinfo : EIATTR_MIN_STACK_SIZE
	.align		4
.L_66:
        /*0090*/ 	.byte	0x04, 0x12
        /*0092*/ 	.short	(.L_68 - .L_67)
	.align		4
.L_67:
        /*0094*/ 	.word	index@(_ZN3cub18CUB_300001_SM_10006detail8for_each13static_kernelINS2_12policy_hub_t12policy_500_tElN6thrust24THRUST_300001_SM_1000_NS8cuda_cub10__tabulate7functorINS7_6detail15normal_iteratorINS7_10device_ptrIiEEEENS7_6system6detail7generic6detail22compute_sequence_valueIivEElEEEEvT0_T1_)
        /*0098*/ 	.word	0x00000000


	//----- nvinfo : EIATTR_MIN_STACK_SIZE
	.align		4
.L_68:
        /*009c*/ 	.byte	0x04, 0x12
        /*009e*/ 	.short	(.L_70 - .L_69)
	.align		4
.L_69:
        /*00a0*/ 	.word	index@(_ZN3cub18CUB_300001_SM_10006detail8for_each13static_kernelINS2_12policy_hub_t12policy_500_tEmN6thrust24THRUST_300001_SM_1000_NS8cuda_cub20__uninitialized_fill7functorINS7_10device_ptrIiEEiEEEEvT0_T1_)
        /*00a4*/ 	.word	0x00000000


	//----- nvinfo : EIATTR_MIN_STACK_SIZE
	.align		4
.L_70:
        /*00a8*/ 	.byte	0x04, 0x12
        /*00aa*/ 	.short	(.L_72 - .L_71)
	.align		4
.L_71:
        /*00ac*/ 	.word	index@(_ZN3cub18CUB_300001_SM_10006detail11EmptyKernelIvEEvv)
        /*00b0*/ 	.word	0x00000000
.L_72:


//--------------------- .nv.compat                --------------------------
	.section	.nv.compat,"",@"SHT_CUDA_COMPAT_INFO"
	.align	4
        /*0000*/ 	.byte	0x02, 0x09, 0x00, 0x00, 0x02, 0x02, 0x01, 0x00, 0x02, 0x05, 0x05, 0x00, 0x03, 0x07, 0x01, 0x01
        /*0010*/ 	.byte	0x02, 0x03, 0x00, 0x00, 0x02, 0x06, 0x01, 0x00, 0x04, 0x0b, 0x08, 0x00, 0x09, 0x00, 0x00, 0x00
        /*0020*/ 	.byte	0x00, 0x00, 0x00, 0x00


//--------------------- .nv.info._ZN3cub18CUB_300001_SM_10006detail9transform16transform_kernelINS2_10policy_hubILb1EN4cuda3std3__45tupleIJN6thrust24THRUST_300001_SM_1000_NS6detail15normal_iteratorINSA_10device_ptrIiEEEEEEEE10policy1000ElPFiiESF_JPiEEEvT0_iT1_T2_DpNS2_10kernel_argIT3_EE --------------------------
	.section	.nv.info._ZN3cub18CUB_300001_SM_10006detail9transform16transform_kernelINS2_10policy_hubILb1EN4cuda3std3__45tupleIJN6thrust24THRUST_300001_SM_1000_NS6detail15normal_iteratorINSA_10device_ptrIiEEEEEEEE10policy1000ElPFiiESF_JPiEEEvT0_iT1_T2_DpNS2_10kernel_argIT3_EE,"",@"SHT_CUDA_INFO"
	.sectionflags	@""
	.align	4


	//----- nvinfo : EIATTR_CUDA_API_VERSION
	.align		4
        /*0000*/ 	.byte	0x04, 0x37
        /*0002*/ 	.short	(.L_74 - .L_73)
.L_73:
        /*0004*/ 	.word	0x00000082


	//----- nvinfo : EIATTR_KPARAM_INFO
	.align		4
.L_74:
        /*0008*/ 	.byte	0x04, 0x17
        /*000a*/ 	.short	(.L_76 - .L_75)
.L_75:
        /*000c*/ 	.word	0x00000000
        /*0010*/ 	.short	0x0004
        /*0012*/ 	.short	0x0020
        /*0014*/ 	.byte	0x00, 0xf0, 0x41, 0x00


	//----- nvinfo : EIATTR_KPARAM_INFO
	.align		4
.L_76:
        /*0018*/ 	.byte	0x04, 0x17
        /*001a*/ 	.short	(.L_78 - .L_77)
.L_77:
        /*001c*/ 	.word	0x00000000
        /*0020*/ 	.short	0x0003
        /*0022*/ 	.short	0x0018
        /*0024*/ 	.byte	0x00, 0xf0, 0x21, 0x00


	//----- nvinfo : EIATTR_KPARAM_INFO
	.align		4
.L_78:
        /*0028*/ 	.byte	0x04, 0x17
        /*002a*/ 	.short	(.L_80 - .L_79)
.L_79:
        /*002c*/ 	.word	0x00000000
        /*0030*/ 	.short	0x0002
        /*0032*/ 	.short	0x0010
        /*0034*/ 	.byte	0x00, 0xf5, 0x21, 0x00


	//----- nvinfo : EIATTR_KPARAM_INFO
	.align		4
.L_80:
        /*0038*/ 	.byte	0x04, 0x17
        /*003a*/ 	.short	(.L_82 - .L_81)
.L_81:
        /*003c*/ 	.word	0x00000000
        /*0040*/ 	.short	0x0001
        /*0042*/ 	.short	0x0008
        /*0044*/ 	.byte	0x00, 0xf0, 0x11, 0x00


	//----- nvinfo : EIATTR_KPARAM_INFO
	.align		4
.L_82:
        /*0048*/ 	.byte	0x04, 0x17
        /*004a*/ 	.short	(.L_84 - .L_83)
.L_83:
        /*004c*/ 	.word	0x00000000
        /*0050*/ 	.short	0x0000
        /*0052*/ 	.short	0x0000
        /*0054*/ 	.byte	0x00, 0xf0, 0x21, 0x00


	//----- nvinfo : EIATTR_SPARSE_MMA_MASK
	.align		4
.L_84:
        /*0058*/ 	.byte	0x03, 0x50
        /*005a*/ 	.short	0x0000


	//----- nvinfo : EIATTR_MAXREG_COUNT
	.align		4
        /*005c*/ 	.byte	0x03, 0x1b
        /*005e*/ 	.short	0x00ff


	//----- nvinfo : EIATTR_MERCURY_ISA_VERSION
	.align		4
        /*0060*/ 	.byte	0x03, 0x5f
        /*0062*/ 	.short	0x0101


	//----- nvinfo : EIATTR_VRC_CTA_INIT_COUNT
	.align		4
        /*0064*/ 	.byte	0x02, 0x4a
	.zero		1
	.zero		1


	//----- nvinfo : EIATTR_EXIT_INSTR_OFFSETS
	.align		4
        /*0068*/ 	.byte	0x04, 0x1c
        /*006a*/ 	.short	(.L_86 - .L_85)


	//   ....[0]....
.L_85:
        /*006c*/ 	.word	0x000002b0


	//   ....[1]....
        /*0070*/ 	.word	0x00000950


	//   ....[2]....
        /*0074*/ 	.word	0x00000d10


	//   ....[3]....
        /*0078*/ 	.word	0x00000f30


	//   ....[4]....
        /*007c*/ 	.word	0x00000f70


	//   ....[5]....
        /*0080*/ 	.word	0x00001000


	//   ....[6]....
        /*0084*/ 	.word	0x00001020


	//   ....[7]....
        /*0088*/ 	.word	0x000018d0


	//   ....[8]....
        /*008c*/ 	.word	0x00001d90


	//   ....[9]....
        /*0090*/ 	.word	0x00001fb0


	//   ....[10]....
        /*0094*/ 	.word	0x00002090


	//----- nvinfo : EIATTR_MAX_THREADS
	.align		4
.L_86:
        /*0098*/ 	.byte	0x04, 0x05
        /*009a*/ 	.short	(.L_88 - .L_87)
.L_87:
        /*009c*/ 	.word	0x00000080
        /*00a0*/ 	.word	0x00000001
        /*00a4*/ 	.word	0x00000001


	//----- nvinfo : EIATTR_CRS_STACK_SIZE
	.align		4
.L_88:
        /*00a8*/ 	.byte	0x04, 0x1e
        /*00aa*/ 	.short	(.L_90 - .L_89)
.L_89:
        /*00ac*/ 	.word	0x00000000


	//----- nvinfo : EIATTR_CBANK_PARAM_SIZE
	.align		4
.L_90:
        /*00b0*/ 	.byte	0x03, 0x19
        /*00b2*/ 	.short	0x0030


	//----- nvinfo : EIATTR_PARAM_CBANK
	.align		4
        /*00b4*/ 	.byte	0x04, 0x0a
        /*00b6*/ 	.short	(.L_92 - .L_91)
	.align		4
.L_91:
        /*00b8*/ 	.word	index@(.nv.constant0._ZN3cub18CUB_300001_SM_10006detail9transform16transform_kernelINS2_10policy_hubILb1EN4cuda3std3__45tupleIJN6thrust24THRUST_300001_SM_1000_NS6detail15normal_iteratorINSA_10device_ptrIiEEEEEEEE10policy1000ElPFiiESF_JPiEEEvT0_iT1_T2_DpNS2_10kernel_argIT3_EE)
        /*00bc*/ 	.short	0x0380
        /*00be*/ 	.short	0x0030


	//----- nvinfo : EIATTR_SW_WAR
	.align		4
.L_92:
        /*00c0*/ 	.byte	0x04, 0x36
        /*00c2*/ 	.short	(.L_94 - .L_93)
.L_93:
        /*00c4*/ 	.word	0x00000008
.L_94:


//--------------------- .nv.info._ZN3cub18CUB_300001_SM_10006detail9transform16transform_kernelINS2_10policy_hubILb1EN4cuda3std3__45tupleIJN6thrust24THRUST_300001_SM_1000_NS6detail15normal_iteratorINSA_10device_ptrIiEEEEEEEE10policy1000EiPFiiESF_JPiEEEvT0_iT1_T2_DpNS2_10kernel_argIT3_EE --------------------------
	.section	.nv.info._ZN3cub18CUB_300001_SM_10006detail9transform16transform_kernelINS2_10policy_hubILb1EN4cuda3std3__45tupleIJN6thrust24THRUST_300001_SM_1000_NS6detail15normal_iteratorINSA_10device_ptrIiEEEEEEEE10policy1000EiPFiiESF_JPiEEEvT0_iT1_T2_DpNS2_10kernel_argIT3_EE,"",@"SHT_CUDA_INFO"
	.sectionflags	@""
	.align	4


	//----- nvinfo : EIATTR_CUDA_API_VERSION
	.align		4
        /*0000*/ 	.byte	0x04, 0x37
        /*0002*/ 	.short	(.L_96 - .L_95)
.L_95:
        /*0004*/ 	.word	0x00000082


	//----- nvinfo : EIATTR_KPARAM_INFO
	.align		4
.L_96:
        /*0008*/ 	.byte	0x04, 0x17
        /*000a*/ 	.short	(.L_98 - .L_97)
.L_97:
        /*000c*/ 	.word	0x00000000
        /*0010*/ 	.short	0x0004
        /*0012*/ 	.short	0x0018
        /*0014*/ 	.byte	0x00, 0xf0, 0x41, 0x00


	//----- nvinfo : EIATTR_KPARAM_INFO
	.align		4
.L_98:
        /*0018*/ 	.byte	0x04, 0x17
        /*001a*/ 	.short	(.L_100 - .L_99)
.L_99:
        /*001c*/ 	.word	0x00000000
        /*0020*/ 	.short	0x0003
        /*0022*/ 	.short	0x0010
        /*0024*/ 	.byte	0x00, 0xf0, 0x21, 0x00


	//----- nvinfo : EIATTR_KPARAM_INFO
	.align		4
.L_100:
        /*0028*/ 	.byte	0x04, 0x17
        /*002a*/ 	.short	(.L_102 - .L_101)
.L_101:
        /*002c*/ 	.word	0x00000000
        /*0030*/ 	.short	0x0002
        /*0032*/ 	.short	0x0008
        /*0034*/ 	.byte	0x00, 0xf5, 0x21, 0x00


	//----- nvinfo : EIATTR_KPARAM_INFO
	.align		4
.L_102:
        /*0038*/ 	.byte	0x04, 0x17
        /*003a*/ 	.short	(.L_104 - .L_103)
.L_103:
        /*003c*/ 	.word	0x00000000
        /*0040*/ 	.short	0x0001
        /*0042*/ 	.short	0x0004
        /*0044*/ 	.byte	0x00, 0xf0, 0x11, 0x00


	//----- nvinfo : EIATTR_KPARAM_INFO
	.align		4
.L_104:
        /*0048*/ 	.byte	0x04, 0x17
        /*004a*/ 	.short	(.L_106 - .L_105)
.L_105:
        /*004c*/ 	.word	0x00000000
        /*0050*/ 	.short	0x0000
        /*0052*/ 	.short	0x0000
        /*0054*/ 	.byte	0x00, 0xf0, 0x11, 0x00


	//----- nvinfo : EIATTR_SPARSE_MMA_MASK
	.align		4
.L_106:
        /*0058*/ 	.byte	0x03, 0x50
        /*005a*/ 	.short	0x0000


	//----- nvinfo : EIATTR_MAXREG_COUNT
	.align		4
        /*005c*/ 	.byte	0x03, 0x1b
        /*005e*/ 	.short	0x00ff


	//----- nvinfo : EIATTR_MERCURY_ISA_VERSION
	.align		4
        /*0060*/ 	.byte	0x03, 0x5f
        /*0062*/ 	.short	0x0101


	//----- nvinfo : EIATTR_VRC_CTA_INIT_COUNT
	.align		4
        /*0064*/ 	.byte	0x02, 0x4a
	.zero		1
	.zero		1


	//----- nvinfo : EIATTR_EXIT_INSTR_OFFSETS
	.align		4
        /*0068*/ 	.byte	0x04, 0x1c
        /*006a*/ 	.short	(.L_108 - .L_107)


	//   ....[0]....
.L_107:
        /*006c*/ 	.word	0x000001f0


	//   ....[1]....
        /*0070*/ 	.word	0x00000a00


	//   ....[2]....
        /*0074*/ 	.word	0x00000da0


	//   ....[3]....
        /*0078*/ 	.word	0x00000fc0


	//   ....[4]....
        /*007c*/ 	.word	0x000010d0


	//   ....[5]....
        /*0080*/ 	.word	0x000010f0


	//   ....[6]....
        /*0084*/ 	.word	0x000017a0


	//   ....[7]....
        /*0088*/ 	.word	0x00001b50


	//   ....[8]....
        /*008c*/ 	.word	0x00001d60


	//   ....[9]....
        /*0090*/ 	.word	0x00001d90


	//   ....[10]....
        /*0094*/ 	.word	0x00001e20


	//----- nvinfo : EIATTR_MAX_THREADS
	.align		4
.L_108:
        /*0098*/ 	.byte	0x04, 0x05
        /*009a*/ 	.short	(.L_110 - .L_109)
.L_109:
        /*009c*/ 	.word	0x00000080
        /*00a0*/ 	.word	0x00000001
        /*00a4*/ 	.word	0x00000001


	//----- nvinfo : EIATTR_CRS_STACK_SIZE
	.align		4
.L_110:
        /*00a8*/ 	.byte	0x04, 0x1e
        /*00aa*/ 	.short	(.L_112 - .L_111)
.L_111:
        /*00ac*/ 	.word	0x00000000


	//----- nvinfo : EIATTR_CBANK_PARAM_SIZE
	.align		4
.L_112:
        /*00b0*/ 	.byte	0x03, 0x19
        /*00b2*/ 	.short	0x0028


	//----- nvinfo : EIATTR_PARAM_CBANK
	.align		4
        /*00b4*/ 	.byte	0x04, 0x0a
        /*00b6*/ 	.short	(.L_114 - .L_113)
	.align		4
.L_113:
        /*00b8*/ 	.word	index@(.nv.constant0._ZN3cub18CUB_300001_SM_10006detail9transform16transform_kernelINS2_10policy_hubILb1EN4cuda3std3__45tupleIJN6thrust24THRUST_300001_SM_1000_NS6detail15normal_iteratorINSA_10device_ptrIiEEEEEEEE10policy1000EiPFiiESF_JPiEEEvT0_iT1_T2_DpNS2_10kernel_argIT3_EE)
        /*00bc*/ 	.short	0x0380
        /*00be*/ 	.short	0x0028


	//----- nvinfo : EIATTR_SW_WAR
	.align		4
.L_114:
        /*00c0*/ 	.byte	0x04, 0x36
        /*00c2*/ 	.short	(.L_116 - .L_115)
.L_115:
        /*00c4*/ 	.word	0x00000008
.L_116:


//--------------------- .nv.info._ZN3cub18CUB_300001_SM_10006detail8for_each13static_kernelINS2_12policy_hub_t12policy_500_tElN6thrust24THRUST_300001_SM_1000_NS8cuda_cub10__tabulate7functorINS7_6detail15normal_iteratorINS7_10device_ptrIiEEEENS7_6system6detail7generic6detail22compute_sequence_valueIivEElEEEEvT0_T1_ --------------------------
	.section	.nv.info._ZN3cub18CUB_300001_SM_10006detail8for_each13static_kernelINS2_12policy_hub_t12policy_500_tElN6thrust24THRUST_300001_SM_1000_NS8cuda_cub10__tabulate7functorINS7_6detail15normal_iteratorINS7_10device_ptrIiEEEENS7_6system6detail7generic6detail22compute_sequence_valueIivEElEEEEvT0_T1_,"",@"SHT_CUDA_INFO"
	.sectionflags	@""
	.align	4


	//----- nvinfo : EIATTR_CUDA_API_VERSION
	.align		4
        /*0000*/ 	.byte	0x04, 0x37
        /*0002*/ 	.short	(.L_118 - .L_117)
.L_117:
        /*0004*/ 	.word	0x00000082


	//----- nvinfo : EIATTR_KPARAM_INFO
	.align		4
.L_118:
        /*0008*/ 	.byte	0x04, 0x17
        /*000a*/ 	.short	(.L_120 - .L_119)
.L_119:
        /*000c*/ 	.word	0x00000000
        /*0010*/ 	.short	0x0001
        /*0012*/ 	.short	0x0008
        /*0014*/ 	.byte	0x00, 0xf0, 0x41, 0x00


	//----- nvinfo : EIATTR_KPARAM_INFO
	.align		4
.L_120:
        /*0018*/ 	.byte	0x04, 0x17
        /*001a*/ 	.short	(.L_122 - .L_121)
.L_121:
        /*001c*/ 	.word	0x00000000
        /*0020*/ 	.short	0x0000
        /*0022*/ 	.short	0x0000
        /*0024*/ 	.byte	0x00, 0xf0, 0x21, 0x00


	//----- nvinfo : EIATTR_SPARSE_MMA_MASK
	.align		4
.L_122:
        /*0028*/ 	.byte	0x03, 0x50
        /*002a*/ 	.short	0x0000


	//----- nvinfo : EIATTR_MAXREG_COUNT
	.align		4
        /*002c*/ 	.byte	0x03, 0x1b
        /*002e*/ 	.short	0x00ff


	//----- nvinfo : EIATTR_MERCURY_ISA_VERSION
	.align		4
        /*0030*/ 	.byte	0x03, 0x5f
        /*0032*/ 	.short	0x0101


	//----- nvinfo : EIATTR_VRC_CTA_INIT_COUNT
	.align		4
        /*0034*/ 	.byte	0x02, 0x4a
	.zero		1
	.zero		1


	//----- nvinfo : EIATTR_EXIT_INSTR_OFFSETS
	.align		4
        /*0038*/ 	.byte	0x04, 0x1c
        /*003a*/ 	.short	(.L_124 - .L_123)


	//   ....[0]....
.L_123:
        /*003c*/ 	.word	0x00000160


	//   ....[1]....
        /*0040*/ 	.word	0x000002b0


	//   ....[2]....
        /*0044*/ 	.word	0x00000340


	//----- nvinfo : EIATTR_MAX_THREADS
	.align		4
.L_124:
        /*0048*/ 	.byte	0x04, 0x05
        /*004a*/ 	.short	(.L_126 - .L_125)
.L_125:
        /*004c*/ 	.word	0x00000100
        /*0050*/ 	.word	0x00000001
        /*0054*/ 	.word	0x00000001


	//----- nvinfo : EIATTR_CRS_STACK_SIZE
	.align		4
.L_126:
        /*0058*/ 	.byte	0x04, 0x1e
        /*005a*/ 	.short	(.L_128 - .L_127)
.L_127:
        /*005c*/ 	.word	0x00000000


	//----- nvinfo : EIATTR_CBANK_PARAM_SIZE
	.align		4
.L_128:
        /*0060*/ 	.byte	0x03, 0x19
        /*0062*/ 	.short	0x0018


	//----- nvinfo : EIATTR_PARAM_CBANK
	.align		4
        /*0064*/ 	.byte	0x04, 0x0a
        /*0066*/ 	.short	(.L_130 - .L_129)
	.align		4
.L_129:
        /*0068*/ 	.word	index@(.nv.constant0._ZN3cub18CUB_300001_SM_10006detail8for_each13static_kernelINS2_12policy_hub_t12policy_500_tElN6thrust24THRUST_300001_SM_1000_NS8cuda_cub10__tabulate7functorINS7_6detail15normal_iteratorINS7_10device_ptrIiEEEENS7_6system6detail7generic6detail22compute_sequence_valueIivEElEEEEvT0_T1_)
        /*006c*/ 	.short	0x0380
        /*006e*/ 	.short	0x0018


	//----- nvinfo : EIATTR_SW_WAR
	.align		4
.L_130:
        /*0070*/ 	.byte	0x04, 0x36
        /*0072*/ 	.short	(.L_132 - .L_131)
.L_131:
        /*0074*/ 	.word	0x00000008
.L_132:


//--------------------- .nv.info._ZN3cub18CUB_300001_SM_10006detail8for_each13static_kernelINS2_12policy_hub_t12policy_500_tEmN6thrust24THRUST_300001_SM_1000_NS8cuda_cub20__uninitialized_fill7functorINS7_10device_ptrIiEEiEEEEvT0_T1_ --------------------------
	.section	.nv.info._ZN3cub18CUB_300001_SM_10006detail8for_each13static_kernelINS2_12policy_hub_t12policy_500_tEmN6thrust24THRUST_300001_SM_1000_NS8cuda_cub20__uninitialized_fill7functorINS7_10device_ptrIiEEiEEEEvT0_T1_,"",@"SHT_CUDA_INFO"
	.sectionflags	@""
	.align	4


	//----- nvinfo : EIATTR_CUDA_API_VERSION
	.align		4
        /*0000*/ 	.byte	0x04, 0x37
        /*0002*/ 	.short	(.L_134 - .L_133)
.L_133:
        /*0004*/ 	.word	0x00000082


	//----- nvinfo : EIATTR_KPARAM_INFO
	.align		4
.L_134:
        /*0008*/ 	.byte	0x04, 0x17
        /*000a*/ 	.short	(.L_136 - .L_135)
.L_135:
        /*000c*/ 	.word	0x00000000
        /*0010*/ 	.short	0x0001
        /*0012*/ 	.short	0x0008
        /*0014*/ 	.byte	0x00, 0xf0, 0x41, 0x00


	//----- nvinfo : EIATTR_KPARAM_INFO
	.align		4
.L_136:
        /*0018*/ 	.byte	0x04, 0x17
        /*001a*/ 	.short	(.L_138 - .L_137)
.L_137:
        /*001c*/ 	.word	0x00000000
        /*0020*/ 	.short	0x0000
        /*0022*/ 	.short	0x0000
        /*0024*/ 	.byte	0x00, 0xf0, 0x21, 0x00


	//----- nvinfo : EIATTR_SPARSE_MMA_MASK
	.align		4
.L_138:
        /*0028*/ 	.byte	0x03, 0x50
        /*002a*/ 	.short	0x0000


	//----- nvinfo : EIATTR_MAXREG_COUNT
	.align		4
        /*002c*/ 	.byte	0x03, 0x1b
        /*002e*/ 	.short	0x00ff


	//----- nvinfo : EIATTR_MERCURY_ISA_VERSION
	.align		4
        /*0030*/ 	.byte	0x03, 0x5f
        /*0032*/ 	.short	0x0101


	//----- nvinfo : EIATTR_VRC_CTA_INIT_COUNT
	.align		4
        /*0034*/ 	.byte	0x02, 0x4a
	.zero		1
	.zero		1


	//----- nvinfo : EIATTR_EXIT_INSTR_OFFSETS
	.align		4
        /*0038*/ 	.byte	0x04, 0x1c
        /*003a*/ 	.short	(.L_140 - .L_139)


	//   ....[0]....
.L_139:
        /*003c*/ 	.word	0x00000130


	//   ....[1]....
        /*0040*/ 	.word	0x00000230


	//   ....[2]....
        /*0044*/ 	.word	0x00000260


	//----- nvinfo : EIATTR_MAX_THREADS
	.align		4
.L_140:
        /*0048*/ 	.byte	0x04, 0x05
        /*004a*/ 	.short	(.L_142 - .L_141)
.L_141:
        /*004c*/ 	.word	0x00000100
        /*0050*/ 	.word	0x00000001
        /*0054*/ 	.word	0x00000001


	//----- nvinfo : EIATTR_CBANK_PARAM_SIZE
	.align		4
.L_142:
        /*0058*/ 	.byte	0x03, 0x19
        /*005a*/ 	.short	0x0018


	//----- nvinfo : EIATTR_PARAM_CBANK
	.align		4
        /*005c*/ 	.byte	0x04, 0x0a
        /*005e*/ 	.short	(.L_144 - .L_143)
	.align		4
.L_143:
        /*0060*/ 	.word	index@(.nv.constant0._ZN3cub18CUB_300001_SM_10006detail8for_each13static_kernelINS2_12policy_hub_t12policy_500_tEmN6thrust24THRUST_300001_SM_1000_NS8cuda_cub20__uninitialized_fill7functorINS7_10device_ptrIiEEiEEEEvT0_T1_)
        /*0064*/ 	.short	0x0380
        /*0066*/ 	.short	0x0018


	//----- nvinfo : EIATTR_SW_WAR
	.align		4
.L_144:
        /*0068*/ 	.byte	0x04, 0x36
        /*006a*/ 	.short	(.L_146 - .L_145)
.L_145:
        /*006c*/ 	.word	0x00000008
.L_146:


//--------------------- .nv.info._ZN3cub18CUB_300001_SM_10006detail11EmptyKernelIvEEvv --------------------------
	.section	.nv.info._ZN3cub18CUB_300001_SM_10006detail11EmptyKernelIvEEvv,"",@"SHT_CUDA_INFO"
	.sectionflags	@""
	.align	4


	//----- nvinfo : EIATTR_CUDA_API_VERSION
	.align		4
        /*0000*/ 	.byte	0x04, 0x37
        /*0002*/ 	.short	(.L_148 - .L_147)
.L_147:
        /*0004*/ 	.word	0x00000082


	//----- nvinfo : EIATTR_SPARSE_MMA_MASK
	.align		4
.L_148:
        /*0008*/ 	.byte	0x03, 0x50
        /*000a*/ 	.short	0x0000


	//----- nvinfo : EIATTR_MAXREG_COUNT
	.align		4
        /*000c*/ 	.byte	0x03, 0x1b
        /*000e*/ 	.short	0x00ff


	//----- nvinfo : EIATTR_MERCURY_ISA_VERSION
	.align		4
        /*0010*/ 	.byte	0x03, 0x5f
        /*0012*/ 	.short	0x0101


	//----- nvinfo : EIATTR_VRC_CTA_INIT_COUNT
	.align		4
        /*0014*/ 	.byte	0x02, 0x4a
	.zero		1
	.zero		1


	//----- nvinfo : EIATTR_EXIT_INSTR_OFFSETS
	.align		4
        /*0018*/ 	.byte	0x04, 0x1c
        /*001a*/ 	.short	(.L_150 - .L_149)


	//   ....[0]....
.L_149:
        /*001c*/ 	.word	0x00000010


	//----- nvinfo : EIATTR_SW_WAR
	.align		4
.L_150:
        /*0020*/ 	.byte	0x04, 0x36
        /*0022*/ 	.short	(.L_152 - .L_151)
.L_151:
        /*0024*/ 	.word	0x00000008
.L_152:


//--------------------- .nv.callgraph             --------------------------
	.section	.nv.callgraph,"",@"SHT_CUDA_CALLGRAPH"
	.align	4
	.sectionentsize	8
	.align		4
        /*0000*/ 	.word	0x00000000
	.align		4
        /*0004*/ 	.word	0xffffffff
	.align		4
        /*0008*/ 	.word	0x00000000
	.align		4
        /*000c*/ 	.word	0xfffffffe
	.align		4
        /*0010*/ 	.word	0x00000000
	.align		4
        /*0014*/ 	.word	0xfffffffd
	.align		4
        /*0018*/ 	.word	0x00000000
	.align		4
        /*001c*/ 	.word	0xfffffffc


//--------------------- .nv.constant4             --------------------------
	.section	.nv.constant4,"a",@progbits
	.align	8
	.align		8
.nv.constant4:
        /*0000*/ 	.dword	_ZN34_INTERNAL_132826b9_4_k_cu_33c8a0e94cuda3std3__45__cpo5beginE
	.align		8
        /*0008*/ 	.dword	_ZN34_INTERNAL_132826b9_4_k_cu_33c8a0e94cuda3std3__45__cpo3endE
	.align		8
        /*0010*/ 	.dword	_ZN34_INTERNAL_132826b9_4_k_cu_33c8a0e94cuda3std3__45__cpo6cbeginE
	.align		8
        /*0018*/ 	.dword	_ZN34_INTERNAL_132826b9_4_k_cu_33c8a0e94cuda3std3__45__cpo4cendE
	.align		8
        /*0020*/ 	.dword	_ZN34_INTERNAL_132826b9_4_k_cu_33c8a0e94cuda3std3__45__cpo6rbeginE
	.align		8
        /*0028*/ 	.dword	_ZN34_INTERNAL_132826b9_4_k_cu_33c8a0e94cuda3std3__45__cpo4rendE
	.align		8
        /*0030*/ 	.dword	_ZN34_INTERNAL_132826b9_4_k_cu_33c8a0e94cuda3std3__45__cpo7crbeginE
	.align		8
        /*0038*/ 	.dword	_ZN34_INTERNAL_132826b9_4_k_cu_33c8a0e94cuda3std3__45__cpo5crendE
	.align		8
        /*0040*/ 	.dword	_ZN34_INTERNAL_132826b9_4_k_cu_33c8a0e94cuda3std3__436_GLOBAL__N__132826b9_4_k_cu_33c8a0e96ignoreE
	.align		8
        /*0048*/ 	.dword	_ZN34_INTERNAL_132826b9_4_k_cu_33c8a0e94cuda3std3__419piecewise_constructE
	.align		8
        /*0050*/ 	.dword	_ZN34_INTERNAL_132826b9_4_k_cu_33c8a0e94cuda3std3__48in_placeE
	.align		8
        /*0058*/ 	.dword	_ZN34_INTERNAL_132826b9_4_k_cu_33c8a0e94cuda3std3__420unreachable_sentinelE
	.align		8
        /*0060*/ 	.dword	_ZN34_INTERNAL_132826b9_4_k_cu_33c8a0e94cuda3std3__47nulloptE
	.align		8
        /*0068*/ 	.dword	_ZN34_INTERNAL_132826b9_4_k_cu_33c8a0e94cuda3std3__48unexpectE
	.align		8
        /*0070*/ 	.dword	_ZN34_INTERNAL_132826b9_4_k_cu_33c8a0e94cuda3std6ranges3__45__cpo4swapE
	.align		8
        /*0078*/ 	.dword	_ZN34_INTERNAL_132826b9_4_k_cu_33c8a0e94cuda3std6ranges3__45__cpo9iter_moveE
	.align		8
        /*0080*/ 	.dword	_ZN34_INTERNAL_132826b9_4_k_cu_33c8a0e94cuda3std6ranges3__45__cpo5beginE
	.align		8
        /*0088*/ 	.dword	_ZN34_INTERNAL_132826b9_4_k_cu_33c8a0e94cuda3std6ranges3__45__cpo3endE
	.align		8
        /*0090*/ 	.dword	_ZN34_INTERNAL_132826b9_4_k_cu_33c8a0e94cuda3std6ranges3__45__cpo6cbeginE
	.align		8
        /*0098*/ 	.dword	_ZN34_INTERNAL_132826b9_4_k_cu_33c8a0e94cuda3std6ranges3__45__cpo4cendE
	.align		8
        /*00a0*/ 	.dword	_ZN34_INTERNAL_132826b9_4_k_cu_33c8a0e94cuda3std6ranges3__45__cpo7advanceE
	.align		8
        /*00a8*/ 	.dword	_ZN34_INTERNAL_132826b9_4_k_cu_33c8a0e94cuda3std6ranges3__45__cpo9iter_swapE
	.align		8
        /*00b0*/ 	.dword	_ZN34_INTERNAL_132826b9_4_k_cu_33c8a0e94cuda3std6ranges3__45__cpo4nextE
	.align		8
        /*00b8*/ 	.dword	_ZN34_INTERNAL_132826b9_4_k_cu_33c8a0e94cuda3std6ranges3__45__cpo4prevE
	.align		8
        /*00c0*/ 	.dword	_ZN34_INTERNAL_132826b9_4_k_cu_33c8a0e94cuda3std6ranges3__45__cpo4dataE
	.align		8
        /*00c8*/ 	.dword	_ZN34_INTERNAL_132826b9_4_k_cu_33c8a0e94cuda3std6ranges3__45__cpo5cdataE
	.align		8
        /*00d0*/ 	.dword	_ZN34_INTERNAL_132826b9_4_k_cu_33c8a0e94cuda3std6ranges3__45__cpo4sizeE
	.align		8
        /*00d8*/ 	.dword	_ZN34_INTERNAL_132826b9_4_k_cu_33c8a0e94cuda3std6ranges3__45__cpo5ssizeE
	.align		8
        /*00e0*/ 	.dword	_ZN34_INTERNAL_132826b9_4_k_cu_33c8a0e94cuda3std6ranges3__45__cpo8distanceE
	.align		8
        /*00e8*/ 	.dword	_ZN34_INTERNAL_132826b9_4_k_cu_33c8a0e96thrust24THRUST_300001_SM_1000_NS8cuda_cub3parE
	.align		8
        /*00f0*/ 	.dword	_ZN34_INTERNAL_132826b9_4_k_cu_33c8a0e96thrust24THRUST_300001_SM_1000_NS8cuda_cub10par_nosyncE
	.align		8
        /*00f8*/ 	.dword	_ZN34_INTERNAL_132826b9_4_k_cu_33c8a0e96thrust24THRUST_300001_SM_1000_NS6system6detail10sequential3seqE
	.align		8
        /*0100*/ 	.dword	_ZN34_INTERNAL_132826b9_4_k_cu_33c8a0e96thrust24THRUST_300001_SM_1000_NS12placeholders2_1E
	.align		8
        /*0108*/ 	.dword	_ZN34_INTERNAL_132826b9_4_k_cu_33c8a0e96thrust24THRUST_300001_SM_1000_NS12placeholders2_2E
	.align		8
        /*0110*/ 	.dword	_ZN34_INTERNAL_132826b9_4_k_cu_33c8a0e96thrust24THRUST_300001_SM_1000_NS12placeholders2_3E
	.align		8
        /*0118*/ 	.dword	_ZN34_INTERNAL_132826b9_4_k_cu_33c8a0e96thrust24THRUST_300001_SM_1000_NS12placeholders2_4E
	.align		8
        /*0120*/ 	.dword	_ZN34_INTERNAL_132826b9_4_k_cu_33c8a0e96thrust24THRUST_300001_SM_1000_NS12placeholders2_5E
	.align		8
        /*0128*/ 	.dword	_ZN34_INTERNAL_132826b9_4_k_cu_33c8a0e96thrust24THRUST_300001_SM_1000_NS12placeholders2_6E
	.align		8
        /*0130*/ 	.dword	_ZN34_INTERNAL_132826b9_4_k_cu_33c8a0e96thrust24THRUST_300001_SM_1000_NS12placeholders2_7E
	.align		8
        /*0138*/ 	.dword	_ZN34_INTERNAL_132826b9_4_k_cu_33c8a0e96thrust24THRUST_300001_SM_1000_NS12placeholders2_8E
	.align		8
        /*0140*/ 	.dword	_ZN34_INTERNAL_132826b9_4_k_cu_33c8a0e96thrust24THRUST_300001_SM_1000_NS12placeholders2_9E
	.align		8
        /*0148*/ 	.dword	_ZN34_INTERNAL_132826b9_4_k_cu_33c8a0e96thrust24THRUST_300001_SM_1000_NS12placeholders3_10E
	.align		8
        /*0150*/ 	.dword	_ZN34_INTERNAL_132826b9_4_k_cu_33c8a0e96thrust24THRUST_300001_SM_1000_NS3seqE


//--------------------- .text._ZN3cub18CUB_300001_SM_10006detail9transform16transform_kernelINS2_10policy_hubILb1EN4cuda3std3__45tupleIJN6thrust24THRUST_300001_SM_1000_NS6detail15normal_iteratorINSA_10device_ptrIiEEEEEEEE10policy1000ElPFiiESF_JPiEEEvT0_iT1_T2_DpNS2_10kernel_argIT3_EE --------------------------
	.section	.text._ZN3cub18CUB_300001_SM_10006detail9transform16transform_kernelINS2_10policy_hubILb1EN4cuda3std3__45tupleIJN6thrust24THRUST_300001_SM_1000_NS6detail15normal_iteratorINSA_10device_ptrIiEEEEEEEE10policy1000ElPFiiESF_JPiEEEvT0_iT1_T2_DpNS2_10kernel_argIT3_EE,"ax",@progbits
	.align	128
        .global         _ZN3cub18CUB_300001_SM_10006detail9transform16transform_kernelINS2_10policy_hubILb1EN4cuda3std3__45tupleIJN6thrust24THRUST_300001_SM_1000_NS6detail15normal_iteratorINSA_10device_ptrIiEEEEEEEE10policy1000ElPFiiESF_JPiEEEvT0_iT1_T2_DpNS2_10kernel_argIT3_EE
        .type           _ZN3cub18CUB_300001_SM_10006detail9transform16transform_kernelINS2_10policy_hubILb1EN4cuda3std3__45tupleIJN6thrust24THRUST_300001_SM_1000_NS6detail15normal_iteratorINSA_10device_ptrIiEEEEEEEE10policy1000ElPFiiESF_JPiEEEvT0_iT1_T2_DpNS2_10kernel_argIT3_EE,@function
        .size           _ZN3cub18CUB_300001_SM_10006detail9transform16transform_kernelINS2_10policy_hubILb1EN4cuda3std3__45tupleIJN6thrust24THRUST_300001_SM_1000_NS6detail15normal_iteratorINSA_10device_ptrIiEEEEEEEE10policy1000ElPFiiESF_JPiEEEvT0_iT1_T2_DpNS2_10kernel_argIT3_EE,(.L_x_91 - _ZN3cub18CUB_300001_SM_10006detail9transform16transform_kernelINS2_10policy_hubILb1EN4cuda3std3__45tupleIJN6thrust24THRUST_300001_SM_1000_NS6detail15normal_iteratorINSA_10device_ptrIiEEEEEEEE10policy1000ElPFiiESF_JPiEEEvT0_iT1_T2_DpNS2_10kernel_argIT3_EE)
        .other          _ZN3cub18CUB_300001_SM_10006detail9transform16transform_kernelINS2_10policy_hubILb1EN4cuda3std3__45tupleIJN6thrust24THRUST_300001_SM_1000_NS6detail15normal_iteratorINSA_10device_ptrIiEEEEEEEE10policy1000ElPFiiESF_JPiEEEvT0_iT1_T2_DpNS2_10kernel_argIT3_EE,@"STO_CUDA_ENTRY STV_DEFAULT"
_ZN3cub18CUB_300001_SM_10006detail9transform16transform_kernelINS2_10policy_hubILb1EN4cuda3std3__45tupleIJN6thrust24THRUST_300001_SM_1000_NS6detail15normal_iteratorINSA_10device_ptrIiEEEEEEEE10policy1000ElPFiiESF_JPiEEEvT0_iT1_T2_DpNS2_10kernel_argIT3_EE:
.text._ZN3cub18CUB_300001_SM_10006detail9transform16transform_kernelINS2_10policy_hubILb1EN4cuda3std3__45tupleIJN6thrust24THRUST_300001_SM_1000_NS6detail15normal_iteratorINSA_10device_ptrIiEEEEEEEE10policy1000ElPFiiESF_JPiEEEvT0_iT1_T2_DpNS2_10kernel_argIT3_EE:
[----:B------:R-:W-:Y:S08]  /*0000*/  LDC R1, c[0x0][0x37c] ;  /* 0x0000df00ff017b82 */ /* 0x000ff00000000800 */
[----:B------:R-:W0:Y:S01]  /*0010*/  LDC R0, c[0x0][0x388] ;  /* 0x0000e200ff007b82 */ /* 0x000e220000000800 */
[----:B------:R-:W1:Y:S01]  /*0020*/  LDCU.64 UR4, c[0x0][0x380] ;  /* 0x00007000ff0477ac */ /* 0x000e620008000a00 */
[----:B------:R-:W2:Y:S01]  /*0030*/  S2R R8, SR_TID.X ;  /* 0x0000000000087919 */ /* 0x000ea20000002100 */
[----:B------:R-:W-:Y:S05]  /*0040*/  BSSY.RECONVERGENT B0, `(.L_x_0) ;  /* 0x000001a000007945 */ /* 0x000fea0003800200 */
[----:B------:R-:W3:Y:S01]  /*0050*/  S2UR UR38, SR_CTAID.X ;  /* 0x00000000002679c3 */ /* 0x000ee20000002500 */
[----:B0-----:R-:W-:-:S05]  /*0060*/  IMAD.SHL.U32 R5, R0, 0x80, RZ ;  /* 0x0000008000057824 */ /* 0x001fca00078e00ff */
[----:B------:R-:W-:Y:S01]  /*0070*/  SHF.R.S32.HI R4, RZ, 0x1f, R5 ;  /* 0x0000001fff047819 */ /* 0x000fe20000011405 */
[----:B---3--:R-:W-:-:S04]  /*0080*/  IMAD.WIDE.U32 R2, R5, UR38, RZ ;  /* 0x0000002605027c25 */ /* 0x008fc8000f8e00ff */
[----:B------:R-:W-:Y:S01]  /*0090*/  IMAD R11, R4, UR38, RZ ;  /* 0x00000026040b7c24 */ /* 0x000fe2000f8e02ff */
[----:B-1----:R-:W-:Y:S01]  /*00a0*/  IADD3 R18, P1, PT, -R2, UR4, RZ ;  /* 0x0000000402127c10 */ /* 0x002fe2000ff3e1ff */
[----:B--2---:R-:W-:Y:S02]  /*00b0*/  IMAD.SHL.U32 R9, R8, 0x80, RZ ;  /* 0x0000008008097824 */ /* 0x004fe400078e00ff */
[----:B------:R-:W-:Y:S01]  /*00c0*/  IMAD.IADD R11, R3, 0x1, R11 ;  /* 0x00000001030b7824 */ /* 0x000fe200078e020b */
[----:B------:R-:W-:-:S04]  /*00d0*/  ISETP.LT.U32.AND P0, PT, R18, R5, PT ;  /* 0x000000051200720c */ /* 0x000fc80003f01070 */
[----:B------:R-:W-:-:S04]  /*00e0*/  IADD3.X R7, PT, PT, ~R11, UR5, RZ, P1, !PT ;  /* 0x000000050b077c10 */ /* 0x000fc80008ffe5ff */
[----:B------:R-:W-:-:S04]  /*00f0*/  ISETP.LT.AND.EX P0, PT, R7, R4, PT, P0 ;  /* 0x000000040700720c */ /* 0x000fc80003f01300 */
[----:B------:R-:W-:-:S05]  /*0100*/  SEL R18, R18, R5, P0 ;  /* 0x0000000512127207 */ /* 0x000fca0000000000 */
[----:B------:R-:W-:-:S05]  /*0110*/  IMAD.SHL.U32 R4, R18, 0x4, RZ ;  /* 0x0000000412047824 */ /* 0x000fca00078e00ff */
[----:B------:R-:W-:-:S13]  /*0120*/  ISETP.GE.AND P0, PT, R9, R4, PT ;  /* 0x000000040900720c */ /* 0x000fda0003f06270 */
[----:B------:R-:W-:Y:S05]  /*0130*/  @P0 BRA `(.L_x_1) ;  /* 0x0000000000280947 */ /* 0x000fea0003800000 */
[----:B------:R-:W0:Y:S02]  /*0140*/  LDC.64 R6, c[0x0][0x3a0] ;  /* 0x0000e800ff067b82 */ /* 0x000e240000000a00 */
[----:B0-----:R-:W-:-:S04]  /*0150*/  LEA R6, P0, R2, R6, 0x2 ;  /* 0x0000000602067211 */ /* 0x001fc800078010ff */
[----:B------:R-:W-:-:S03]  /*0160*/  LEA.HI.X R7, R2, R7, R11, 0x2, P0 ;  /* 0x0000000702077211 */ /* 0x000fc600000f140b */
[----:B------:R-:W-:-:S07]  /*0170*/  IMAD.WIDE.U32 R6, R8, 0x80, R6 ;  /* 0x0000008008067825 */ /* 0x000fce00078e0006 */
.L_x_2:
[----:B------:R-:W-:Y:S01]  /*0180*/  VIADD R9, R9, 0x4000 ;  /* 0x0000400009097836 */ /* 0x000fe20000000000 */
[----:B------:R0:W-:Y:S04]  /*0190*/  CCTL.E.PF2 [R6] ;  /* 0x000000000600798f */ /* 0x0001e80000800100 */
[----:B------:R-:W-:Y:S02]  /*01a0*/  ISETP.GE.AND P0, PT, R9, R4, PT ;  /* 0x000000040900720c */ /* 0x000fe40003f06270 */
[----:B0-----:R-:W-:-:S05]  /*01b0*/  IADD3 R6, P1, PT, R6, 0x4000, RZ ;  /* 0x0000400006067810 */ /* 0x001fca0007f3e0ff */
[----:B------:R-:W-:-:S06]  /*01c0*/  IMAD.X R7, RZ, RZ, R7, P1 ;  /* 0x000000ffff077224 */ /* 0x000fcc00008e0607 */
[----:B------:R-:W-:Y:S05]  /*01d0*/  @!P0 BRA `(.L_x_2) ;  /* 0xfffffffc00e88947 */ /* 0x000fea000383ffff */
.L_x_1:
[----:B------:R-:W-:Y:S05]  /*01e0*/  BSYNC.RECONVERGENT B0 ;  /* 0x0000000000007941 */ /* 0x000fea0003800200 */
.L_x_0:
[----:B------:R-:W0:Y:S01]  /*01f0*/  LDCU.64 UR6, c[0x0][0x3a0] ;  /* 0x00007400ff0677ac */ /* 0x000e220008000a00 */
[----:B------:R-:W-:Y:S01]  /*0200*/  ISETP.NE.AND P0, PT, R5, R18, PT ;  /* 0x000000120500720c */ /* 0x000fe20003f05270 */
[C---:B------:R-:W-:Y:S01]  /*0210*/  IMAD.SHL.U32 R24, R2.reuse, 0x4, RZ ;  /* 0x0000000402187824 */ /* 0x040fe200078e00ff */
[----:B------:R-:W-:Y:S01]  /*0220*/  SHF.L.U64.HI R2, R2, 0x2, R11 ;  /* 0x0000000202027819 */ /* 0x000fe2000001020b */
[----:B------:R-:W1:Y:S01]  /*0230*/  LDCU.64 UR4, c[0x0][0x398] ;  /* 0x00007300ff0477ac */ /* 0x000e620008000a00 */
[----:B------:R-:W2:Y:S02]  /*0240*/  LDCU.64 UR36, c[0x0][0x358] ;  /* 0x00006b00ff2477ac */ /* 0x000ea40008000a00 */
[C---:B0-----:R-:W-:Y:S02]  /*0250*/  IADD3 R16, P1, PT, R24.reuse, UR6, RZ ;  /* 0x0000000618107c10 */ /* 0x041fe4000ff3e0ff */
[----:B-1----:R-:W-:Y:S02]  /*0260*/  IADD3 R24, P2, PT, R24, UR4, RZ ;  /* 0x0000000418187c10 */ /* 0x002fe4000ff5e0ff */
[----:B------:R-:W-:-:S02]  /*0270*/  IADD3.X R17, PT, PT, R2, UR7, RZ, P1, !PT ;  /* 0x0000000702117c10 */ /* 0x000fc40008ffe4ff */
[----:B------:R-:W-:Y:S01]  /*0280*/  IADD3.X R25, PT, PT, R2, UR5, RZ, P2, !PT ;  /* 0x0000000502197c10 */ /* 0x000fe200097fe4ff */
[----:B--2---:R-:W-:Y:S08]  /*0290*/  @!P0 BRA `(.L_x_3) ;  /* 0x0000000c005c8947 */ /* 0x004ff00003800000 */
[----:B------:R-:W-:-:S13]  /*02a0*/  ISETP.GE.AND P0, PT, R0, 0x1, PT ;  /* 0x000000010000780c */ /* 0x000fda0003f06270 */
[----:B------:R-:W-:Y:S05]  /*02b0*/  @!P0 EXIT ;  /* 0x000000000000894d */ /* 0x000fea0003800000 */
[C---:B------:R-:W-:Y:S01]  /*02c0*/  ISETP.GE.U32.AND P0, PT, R0.reuse, 0x8, PT ;  /* 0x000000080000780c */ /* 0x040fe20003f06070 */
[----:B------:R-:W-:Y:S01]  /*02d0*/  HFMA2 R28, -RZ, RZ, 0, 0 ;  /* 0x00000000ff1c7431 */ /* 0x000fe200000001ff */
[----:B------:R-:W-:-:S11]  /*02e0*/  LOP3.LUT R29, R0, 0x7, RZ, 0xc0, !PT ;  /* 0x00000007001d7812 */ /* 0x000fd600078ec0ff */
[----:B------:R-:W-:Y:S05]  /*02f0*/  @!P0 BRA `(.L_x_4) ;  /* 0x0000000400908947 */ /* 0x000fea0003800000 */
[----:B------:R-:W-:Y:S01]  /*0300*/  BSSY.RECONVERGENT B7, `(.L_x_4) ;  /* 0x0000063000077945 */ /* 0x000fe20003800200 */
[----:B------:R-:W-:Y:S01]  /*0310*/  LOP3.LUT R28, R0, 0x7ffffff8, RZ, 0xc0, !PT ;  /* 0x7ffffff8001c7812 */ /* 0x000fe200078ec0ff */
[----:B------:R-:W-:-:S07]  /*0320*/  IMAD.MOV.U32 R19, RZ, RZ, RZ ;  /* 0x000000ffff137224 */ /* 0x000fce00078e00ff */
.L_x_21:
[----:B0-----:R-:W0:Y:S01]  /*0330*/  S2R R0, SR_TID.X ;  /* 0x0000000000007919 */ /* 0x001e220000002100 */
[----:B------:R-:W-:Y:S01]  /*0340*/  BSSY.RECONVERGENT B6, `(.L_x_5) ;  /* 0x000000c000067945 */ /* 0x000fe20003800200 */
[----:B0-----:R-:W-:-:S05]  /*0350*/  IMAD R2, R19, 0x80, R0 ;  /* 0x0000008013027824 */ /* 0x001fca00078e0200 */
[----:B------:R-:W-:-:S13]  /*0360*/  ISETP.GE.AND P0, PT, R2, R18, PT ;  /* 0x000000120200720c */ /* 0x000fda0003f06270 */
[----:B-1234-:R-:W-:Y:S05]  /*0370*/  @P0 BRA `(.L_x_6) ;  /* 0x0000000000200947 */ /* 0x01efea0003800000 */
[----:B------:R-:W-:Y:S01]  /*0380*/  IMAD.WIDE.U32 R4, R2, 0x4, R16 ;  /* 0x0000000402047825 */ /* 0x000fe200078e0010 */
[----:B------:R-:W0:Y:S05]  /*0390*/  LDC.64 R6, c[0x0][0x390] ;  /* 0x0000e400ff067b82 */ /* 0x000e2a0000000a00 */
[----:B------:R1:W5:Y:S01]  /*03a0*/  LDG.E R4, desc[UR36][R4.64] ;  /* 0x0000002404047981 */ /* 0x000362000c1e1900 */
[----:B------:R-:W-:Y:S01]  /*03b0*/  MOV R20, 0x3e0 ;  /* 0x000003e000147802 */ /* 0x000fe20000000f00 */
[----:B------:R-:W-:-:S07]  /*03c0*/  IMAD.MOV.U32 R21, RZ, RZ, 0x0 ;  /* 0x00000000ff157424 */ /* 0x000fce00078e00ff */
[----:B01---5:R-:W-:Y:S05]  /*03d0*/  CALL.REL.NOINC R6 `(_ZN3cub18CUB_300001_SM_10006detail9transform16transform_kernelINS2_10policy_hubILb1EN4cuda3std3__45tupleIJN6thrust24THRUST_300001_SM_1000_NS6detail15normal_iteratorINSA_10device_ptrIiEEEEEEEE10policy1000ElPFiiESF_JPiEEEvT0_iT1_T2_DpNS2_10kernel_argIT3_EE) ;  /* 0xfffffffc06087344 */ /* 0x023fea0003c3ffff */
[----:B------:R-:W-:-:S05]  /*03e0*/  IMAD.WIDE.U32 R6, R2, 0x4, R24 ;  /* 0x0000000402067825 */ /* 0x000fca00078e0018 */
[----:B------:R0:W-:Y:S02]  /*03f0*/  STG.E desc[UR36][R6.64], R4 ;  /* 0x0000000406007986 */ /* 0x0001e4000c101924 */
.L_x_6:
[----:B------:R-:W-:Y:S05]  /*0400*/  BSYNC.RECONVERGENT B6 ;  /* 0x0000000000067941 */ /* 0x000fea0003800200 */
.L_x_5:
[----:B------:R-:W-:Y:S01]  /*0410*/  VIADD R23, R2, 0x80 ;  /* 0x0000008002177836 */ /* 0x000fe20000000000 */
[----:B------:R-:W-:Y:S03]  /*0420*/  BSSY.RECONVERGENT B6, `(.L_x_7) ;  /* 0x000000b000067945 */ /* 0x000fe60003800200 */
[C---:B------:R-:W-:Y:S01]  /*0430*/  IMAD.WIDE R26, R23.reuse, 0x4, R16 ;  /* 0x00000004171a7825 */ /* 0x040fe200078e0210 */
[----:B------:R-:W-:-:S03]  /*0440*/  ISETP.GE.AND P0, PT, R23, R18, PT ;  /* 0x000000121700720c */ /* 0x000fc60003f06270 */
[----:B------:R-:W-:-:S10]  /*0450*/  IMAD.WIDE R22, R23, 0x4, R24 ;  /* 0x0000000417167825 */ /* 0x000fd400078e0218 */
[----:B------:R-:W-:Y:S05]  /*0460*/  @P0 BRA `(.L_x_8) ;  /* 0x0000000000180947 */ /* 0x000fea0003800000 */
[----:B0-----:R0:W5:Y:S01]  /*0470*/  LDG.E R4, desc[UR36][R26.64] ;  /* 0x000000241a047981 */ /* 0x001162000c1e1900 */
[----:B------:R-:W1:Y:S01]  /*0480*/  LDC.64 R6, c[0x0][0x390] ;  /* 0x0000e400ff067b82 */ /* 0x000e620000000a00 */
[----:B------:R-:W-:Y:S01]  /*0490*/  MOV R20, 0x4c0 ;  /* 0x000004c000147802 */ /* 0x000fe20000000f00 */
[----:B------:R-:W-:-:S07]  /*04a0*/  IMAD.MOV.U32 R21, RZ, RZ, 0x0 ;  /* 0x00000000ff157424 */ /* 0x000fce00078e00ff */
[----:B01---5:R-:W-:Y:S05]  /*04b0*/  CALL.REL.NOINC R6 `(_ZN3cub18CUB_300001_SM_10006detail9transform16transform_kernelINS2_10policy_hubILb1EN4cuda3std3__45tupleIJN6thrust24THRUST_300001_SM_1000_NS6detail15normal_iteratorINSA_10device_ptrIiEEEEEEEE10policy1000ElPFiiESF_JPiEEEvT0_iT1_T2_DpNS2_10kernel_argIT3_EE) ;  /* 0xfffffff806d07344 */ /* 0x023fea0003c3ffff */
[----:B------:R1:W-:Y:S02]  /*04c0*/  STG.E desc[UR36][R22.64], R4 ;  /* 0x0000000416007986 */ /* 0x0003e4000c101924 */
.L_x_8:
[----:B------:R-:W-:Y:S05]  /*04d0*/  BSYNC.RECONVERGENT B6 ;  /* 0x0000000000067941 */ /* 0x000fea0003800200 */
.L_x_7:
[----:B------:R-:W-:Y:S01]  /*04e0*/  VIADD R3, R2, 0x100 ;  /* 0x0000010002037836 */ /* 0x000fe20000000000 */
[----:B------:R-:W-:Y:S04]  /*04f0*/  BSSY.RECONVERGENT B6, `(.L_x_9) ;  /* 0x0000009000067945 */ /* 0x000fe80003800200 */
[----:B------:R-:W-:-:S13]  /*0500*/  ISETP.GE.AND P0, PT, R3, R18, PT ;  /* 0x000000120300720c */ /* 0x000fda0003f06270 */
[----:B------:R-:W-:Y:S05]  /*0510*/  @P0 BRA `(.L_x_10) ;  /* 0x0000000000180947 */ /* 0x000fea0003800000 */
[----:B01----:R0:W5:Y:S01]  /*0520*/  LDG.E R4, desc[UR36][R26.64+0x200] ;  /* 0x000200241a047981 */ /* 0x003162000c1e1900 */
[----:B------:R-:W1:Y:S01]  /*0530*/  LDC.64 R6, c[0x0][0x390] ;  /* 0x0000e400ff067b82 */ /* 0x000e620000000a00 */
[----:B------:R-:W-:Y:S02]  /*0540*/  MOV R20, 0x570 ;  /* 0x0000057000147802 */ /* 0x000fe40000000f00 */
[----:B------:R-:W-:-:S07]  /*0550*/  MOV R21, 0x0 ;  /* 0x0000000000157802 */ /* 0x000fce0000000f00 */
[----:B01---5:R-:W-:Y:S05]  /*0560*/  CALL.REL.NOINC R6 `(_ZN3cub18CUB_300001_SM_10006detail9transform16transform_kernelINS2_10policy_hubILb1EN4cuda3std3__45tupleIJN6thrust24THRUST_300001_SM_1000_NS6detail15normal_iteratorINSA_10device_ptrIiEEEEEEEE10policy1000ElPFiiESF_JPiEEEvT0_iT1_T2_DpNS2_10kernel_argIT3_EE) ;  /* 0xfffffff806a47344 */ /* 0x023fea0003c3ffff */
[----:B------:R2:W-:Y:S02]  /*0570*/  STG.E desc[UR36][R22.64+0x200], R4 ;  /* 0x0002000416007986 */ /* 0x0005e4000c101924 */
.L_x_10:
[----:B------:R-:W-:Y:S05]  /*0580*/  BSYNC.RECONVERGENT B6 ;  /* 0x0000000000067941 */ /* 0x000fea0003800200 */
.L_x_9:
[----:B------:R-:W-:Y:S01]  /*0590*/  VIADD R3, R2, 0x180 ;  /* 0x0000018002037836 */ /* 0x000fe20000000000 */
[----:B------:R-:W-:Y:S04]  /*05a0*/  BSSY.RECONVERGENT B6, `(.L_x_11) ;  /* 0x0000009000067945 */ /* 0x000fe80003800200 */
[----:B------:R-:W-:-:S13]  /*05b0*/  ISETP.GE.AND P0, PT, R3, R18, PT ;  /* 0x000000120300720c */ /* 0x000fda0003f06270 */
[----:B------:R-:W-:Y:S05]  /*05c0*/  @P0 BRA `(.L_x_12) ;  /* 0x0000000000180947 */ /* 0x000fea0003800000 */
[----:B012---:R0:W5:Y:S01]  /*05d0*/  LDG.E R4, desc[UR36][R26.64+0x400] ;  /* 0x000400241a047981 */ /* 0x007162000c1e1900 */
[----:B------:R-:W1:Y:S01]  /*05e0*/  LDC.64 R6, c[0x0][0x390] ;  /* 0x0000e400ff067b82 */ /* 0x000e620000000a00 */
[----:B------:R-:W-:Y:S01]  /*05f0*/  MOV R20, 0x620 ;  /* 0x0000062000147802 */ /* 0x000fe20000000f00 */
[----:B------:R-:W-:-:S07]  /*0600*/  IMAD.MOV.U32 R21, RZ, RZ, 0x0 ;  /* 0x00000000ff157424 */ /* 0x000fce00078e00ff */
[----:B01---5:R-:W-:Y:S05]  /*0610*/  CALL.REL.NOINC R6 `(_ZN3cub18CUB_300001_SM_10006detail9transform16transform_kernelINS2_10policy_hubILb1EN4cuda3std3__45tupleIJN6thrust24THRUST_300001_SM_1000_NS6detail15normal_iteratorINSA_10device_ptrIiEEEEEEEE10policy1000ElPFiiESF_JPiEEEvT0_iT1_T2_DpNS2_10kernel_argIT3_EE) ;  /* 0xfffffff806787344 */ /* 0x023fea0003c3ffff */
[----:B------:R3:W-:Y:S02]  /*0620*/  STG.E desc[UR36][R22.64+0x400], R4 ;  /* 0x0004000416007986 */ /* 0x0007e4000c101924 */
.L_x_12:
[----:B------:R-:W-:Y:S05]  /*0630*/  BSYNC.RECONVERGENT B6 ;  /* 0x0000000000067941 */ /* 0x000fea0003800200 */
.L_x_11:
[----:B------:R-:W-:Y:S01]  /*0640*/  VIADD R3, R2, 0x200 ;  /* 0x0000020002037836 */ /* 0x000fe20000000000 */
[----:B------:R-:W-:Y:S04]  /*0650*/  BSSY.RECONVERGENT B6, `(.L_x_13) ;  /* 0x0000009000067945 */ /* 0x000fe80003800200 */
[----:B------:R-:W-:-:S13]  /*0660*/  ISETP.GE.AND P0, PT, R3, R18, PT ;  /* 0x000000120300720c */ /* 0x000fda0003f06270 */
[----:B------:R-:W-:Y:S05]  /*0670*/  @P0 BRA `(.L_x_14) ;  /* 0x0000000000180947 */ /* 0x000fea0003800000 */
[----:B0123--:R0:W5:Y:S01]  /*0680*/  LDG.E R4, desc[UR36][R26.64+0x600] ;  /* 0x000600241a047981 */ /* 0x00f162000c1e1900 */
[----:B------:R-:W1:Y:S01]  /*0690*/  LDC.64 R6, c[0x0][0x390] ;  /* 0x0000e400ff067b82 */ /* 0x000e620000000a00 */
[----:B------:R-:W-:Y:S01]  /*06a0*/  MOV R20, 0x6d0 ;  /* 0x000006d000147802 */ /* 0x000fe20000000f00 */
[----:B------:R-:W-:-:S07]  /*06b0*/  IMAD.MOV.U32 R21, RZ, RZ, 0x0 ;  /* 0x00000000ff157424 */ /* 0x000fce00078e00ff */
[----:B01---5:R-:W-:Y:S05]  /*06c0*/  CALL.REL.NOINC R6 `(_ZN3cub18CUB_300001_SM_10006detail9transform16transform_kernelINS2_10policy_hubILb1EN4cuda3std3__45tupleIJN6thrust24THRUST_300001_SM_1000_NS6detail15normal_iteratorINSA_10device_ptrIiEEEEEEEE10policy1000ElPFiiESF_JPiEEEvT0_iT1_T2_DpNS2_10kernel_argIT3_EE) ;  /* 0xfffffff8064c7344 */ /* 0x023fea0003c3ffff */
[----:B------:R4:W-:Y:S02]  /*06d0*/  STG.E desc[UR36][R22.64+0x600], R4 ;  /* 0x0006000416007986 */ /* 0x0009e4000c101924 */
.L_x_14:
[----:B------:R-:W-:Y:S05]  /*06e0*/  BSYNC.RECONVERGENT B6 ;  /* 0x0000000000067941 */ /* 0x000fea0003800200 */
.L_x_13:
[----:B------:R-:W-:Y:S01]  /*06f0*/  VIADD R3, R2, 0x280 ;  /* 0x0000028002037836 */ /* 0x000fe20000000000 */
[----:B------:R-:W-:Y:S04]  /*0700*/  BSSY.RECONVERGENT B6, `(.L_x_15) ;  /* 0x0000009000067945 */ /* 0x000fe80003800200 */
[----:B------:R-:W-:-:S13]  /*0710*/  ISETP.GE.AND P0, PT, R3, R18, PT ;  /* 0x000000120300720c */ /* 0x000fda0003f06270 */
[----:B------:R-:W-:Y:S05]  /*0720*/  @P0 BRA `(.L_x_16) ;  /* 0x0000000000180947 */ /* 0x000fea0003800000 */
[----:B01234-:R0:W5:Y:S01]  /*0730*/  LDG.E R4, desc[UR36][R26.64+0x800] ;  /* 0x000800241a047981 */ /* 0x01f162000c1e1900 */
[----:B------:R-:W1:Y:S01]  /*0740*/  LDC.64 R6, c[0x0][0x390] ;  /* 0x0000e400ff067b82 */ /* 0x000e620000000a00 */
[----:B------:R-:W-:Y:S01]  /*0750*/  MOV R20, 0x780 ;  /* 0x0000078000147802 */ /* 0x000fe20000000f00 */
[----:B------:R-:W-:-:S07]  /*0760*/  IMAD.MOV.U32 R21, RZ, RZ, 0x0 ;  /* 0x00000000ff157424 */ /* 0x000fce00078e00ff */
[----:B01---5:R-:W-:Y:S05]  /*0770*/  CALL.REL.NOINC R6 `(_ZN3cub18CUB_300001_SM_10006detail9transform16transform_kernelINS2_10policy_hubILb1EN4cuda3std3__45tupleIJN6thrust24THRUST_300001_SM_1000_NS6detail15normal_iteratorINSA_10device_ptrIiEEEEEEEE10policy1000ElPFiiESF_JPiEEEvT0_iT1_T2_DpNS2_10kernel_argIT3_EE) ;  /* 0xfffffff806207344 */ /* 0x023fea0003c3ffff */
[----:B------:R0:W-:Y:S02]  /*0780*/  STG.E desc[UR36][R22.64+0x800], R4 ;  /* 0x0008000416007986 */ /* 0x0001e4000c101924 */
.L_x_16:
[----:B------:R-:W-:Y:S05]  /*0790*/  BSYNC.RECONVERGENT B6 ;  /* 0x0000000000067941 */ /* 0x000fea0003800200 */
.L_x_15:
[----:B------:R-:W-:Y:S01]  /*07a0*/  IADD3 R3, PT, PT, R2, 0x300, RZ ;  /* 0x0000030002037810 */ /* 0x000fe20007ffe0ff */
[----:B------:R-:W-:Y:S03]  /*07b0*/  BSSY.RECONVERGENT B6, `(.L_x_17) ;  /* 0x0000009000067945 */ /* 0x000fe60003800200 */
        /* <DEDUP_REMOVED lines=8> */
.L_x_18:
[----:B------:R-:W-:Y:S05]  /*0840*/  BSYNC.RECONVERGENT B6 ;  /* 0x0000000000067941 */ /* 0x000fea0003800200 */
.L_x_17:
        /* <DEDUP_REMOVED lines=10> */
.L_x_20:
[----:B------:R-:W-:Y:S05]  /*08f0*/  BSYNC.RECONVERGENT B6 ;  /* 0x0000000000067941 */ /* 0x000fea0003800200 */
.L_x_19:
[----:B------:R-:W-:-:S05]  /*0900*/  VIADD R19, R19, 0x8 ;  /* 0x0000000813137836 */ /* 0x000fca0000000000 */
[----:B------:R-:W-:-:S13]  /*0910*/  ISETP.NE.AND P0, PT, R19, R28, PT ;  /* 0x0000001c1300720c */ /* 0x000fda0003f05270 */
[----:B------:R-:W-:Y:S05]  /*0920*/  @P0 BRA `(.L_x_21) ;  /* 0xfffffff800800947 */ /* 0x000fea000383ffff */
[----:B------:R-:W-:Y:S05]  /*0930*/  BSYNC.RECONVERGENT B7 ;  /* 0x0000000000077941 */ /* 0x000fea0003800200 */
.L_x_4:
[----:B------:R-:W-:-:S13]  /*0940*/  ISETP.NE.AND P0, PT, R29, RZ, PT ;  /* 0x000000ff1d00720c */ /* 0x000fda0003f05270 */
[----:B------:R-:W-:Y:S05]  /*0950*/  @!P0 EXIT ;  /* 0x000000000000894d */ /* 0x000fea0003800000 */
[----:B01234-:R-:W0:Y:S01]  /*0960*/  LDC R22, c[0x0][0x388] ;  /* 0x0000e200ff167b82 */ /* 0x01fe220000000800 */
[----:B------:R-:W-:Y:S02]  /*0970*/  ISETP.GE.U32.AND P0, PT, R29, 0x4, PT ;  /* 0x000000041d00780c */ /* 0x000fe40003f06070 */
[----:B0-----:R-:W-:-:S11]  /*0980*/  LOP3.LUT R22, R22, 0x3, RZ, 0xc0, !PT ;  /* 0x0000000316167812 */ /* 0x001fd600078ec0ff */
[----:B------:R-:W-:Y:S05]  /*0990*/  @!P0 BRA `(.L_x_22) ;  /* 0x0000000000d88947 */ /* 0x000fea0003800000 */
[----:B------:R-:W0:Y:S01]  /*09a0*/  S2R R0, SR_TID.X ;  /* 0x0000000000007919 */ /* 0x000e220000002100 */
[----:B------:R-:W-:Y:S01]  /*09b0*/  BSSY.RECONVERGENT B6, `(.L_x_23) ;  /* 0x000000c000067945 */ /* 0x000fe20003800200 */
[----:B0-----:R-:W-:-:S05]  /*09c0*/  IMAD R2, R28, 0x80, R0 ;  /* 0x000000801c027824 */ /* 0x001fca00078e0200 */
[----:B------:R-:W-:-:S13]  /*09d0*/  ISETP.GE.AND P0, PT, R2, R18, PT ;  /* 0x000000120200720c */ /* 0x000fda0003f06270 */
[----:B------:R-:W-:Y:S05]  /*09e0*/  @P0 BRA `(.L_x_24) ;  /* 0x0000000000200947 */ /* 0x000fea0003800000 */
[----:B------:R-:W-:Y:S01]  /*09f0*/  IMAD.WIDE R4, R2, 0x4, R16 ;  /* 0x0000000402047825 */ /* 0x000fe200078e0210 */
[----:B------:R-:W0:Y:S05]  /*0a00*/  LDC.64 R6, c[0x0][0x390] ;  /* 0x0000e400ff067b82 */ /* 0x000e2a0000000a00 */
[----:B------:R1:W5:Y:S01]  /*0a10*/  LDG.E R4, desc[UR36][R4.64] ;  /* 0x0000002404047981 */ /* 0x000362000c1e1900 */
[----:B------:R-:W-:Y:S01]  /*0a20*/  MOV R20, 0xa50 ;  /* 0x00000a5000147802 */ /* 0x000fe20000000f00 */
[----:B------:R-:W-:-:S07]  /*0a30*/  IMAD.MOV.U32 R21, RZ, RZ, 0x0 ;  /* 0x00000000ff157424 */ /* 0x000fce00078e00ff */
[----:B01---5:R-:W-:Y:S05]  /*0a40*/  CALL.REL.NOINC R6 `(_ZN3cub18CUB_300001_SM_10006detail9transform16transform_kernelINS2_10policy_hubILb1EN4cuda3std3__45tupleIJN6thrust24THRUST_300001_SM_1000_NS6detail15normal_iteratorINSA_10device_ptrIiEEEEEEEE10policy1000ElPFiiESF_JPiEEEvT0_iT1_T2_DpNS2_10kernel_argIT3_EE) ;  /* 0xfffffff4066c7344 */ /* 0x023fea0003c3ffff */
[----:B------:R-:W-:-:S05]  /*0a50*/  IMAD.WIDE R6, R2, 0x4, R24 ;  /* 0x0000000402067825 */ /* 0x000fca00078e0218 */
[----:B------:R0:W-:Y:S02]  /*0a60*/  STG.E desc[UR36][R6.64], R4 ;  /* 0x0000000406007986 */ /* 0x0001e4000c101924 */
.L_x_24:
[----:B------:R-:W-:Y:S05]  /*0a70*/  BSYNC.RECONVERGENT B6 ;  /* 0x0000000000067941 */ /* 0x000fea0003800200 */
.L_x_23:
[----:B------:R-:W-:Y:S01]  /*0a80*/  IADD3 R19, PT, PT, R2, 0x80, RZ ;  /* 0x0000008002137810 */ /* 0x000fe20007ffe0ff */
[----:B------:R-:W-:Y:S03]  /*0a90*/  BSSY.RECONVERGENT B6, `(.L_x_25) ;  /* 0x000000b000067945 */ /* 0x000fe60003800200 */
[----:B------:R-:W-:-:S13]  /*0aa0*/  ISETP.GE.AND P0, PT, R19, R18, PT ;  /* 0x000000121300720c */ /* 0x000fda0003f06270 */
[----:B------:R-:W-:Y:S05]  /*0ab0*/  @P0 BRA `(.L_x_26) ;  /* 0x0000000000200947 */ /* 0x000fea0003800000 */
[----:B0-----:R-:W-:Y:S01]  /*0ac0*/  IMAD.WIDE R4, R19, 0x4, R16 ;  /* 0x0000000413047825 */ /* 0x001fe200078e0210 */
[----:B------:R-:W0:Y:S05]  /*0ad0*/  LDC.64 R6, c[0x0][0x390] ;  /* 0x0000e400ff067b82 */ /* 0x000e2a0000000a00 */
[----:B------:R1:W5:Y:S01]  /*0ae0*/  LDG.E R4, desc[UR36][R4.64] ;  /* 0x0000002404047981 */ /* 0x000362000c1e1900 */
[----:B------:R-:W-:Y:S01]  /*0af0*/  MOV R20, 0xb20 ;  /* 0x00000b2000147802 */ /* 0x000fe20000000f00 */
[----:B------:R-:W-:-:S07]  /*0b00*/  IMAD.MOV.U32 R21, RZ, RZ, 0x0 ;  /* 0x00000000ff157424 */ /* 0x000fce00078e00ff */
[----:B01---5:R-:W-:Y:S05]  /*0b10*/  CALL.REL.NOINC R6 `(_ZN3cub18CUB_300001_SM_10006detail9transform16transform_kernelINS2_10policy_hubILb1EN4cuda3std3__45tupleIJN6thrust24THRUST_300001_SM_1000_NS6detail15normal_iteratorINSA_10device_ptrIiEEEEEEEE10policy1000ElPFiiESF_JPiEEEvT0_iT1_T2_DpNS2_10kernel_argIT3_EE) ;  /* 0xfffffff406387344 */ /* 0x023fea0003c3ffff */
[----:B------:R-:W-:-:S05]  /*0b20*/  IMAD.WIDE R6, R19, 0x4, R24 ;  /* 0x0000000413067825 */ /* 0x000fca00078e0218 */
[----:B------:R1:W-:Y:S02]  /*0b30*/  STG.E desc[UR36][R6.64], R4 ;  /* 0x0000000406007986 */ /* 0x0003e4000c101924 */
.L_x_26:
[----:B------:R-:W-:Y:S05]  /*0b40*/  BSYNC.RECONVERGENT B6 ;  /* 0x0000000000067941 */ /* 0x000fea0003800200 */
.L_x_25:
[----:B------:R-:W-:Y:S01]  /*0b50*/  VIADD R19, R2, 0x100 ;  /* 0x0000010002137836 */ /* 0x000fe20000000000 */
[----:B------:R-:W-:Y:S04]  /*0b60*/  BSSY.RECONVERGENT B6, `(.L_x_27) ;  /* 0x000000b000067945 */ /* 0x000fe80003800200 */
[----:B------:R-:W-:-:S13]  /*0b70*/  ISETP.GE.AND P0, PT, R19, R18, PT ;  /* 0x000000121300720c */ /* 0x000fda0003f06270 */
[----:B------:R-:W-:Y:S05]  /*0b80*/  @P0 BRA `(.L_x_28) ;  /* 0x0000000000200947 */ /* 0x000fea0003800000 */
[----:B01----:R-:W-:Y:S01]  /*0b90*/  IMAD.WIDE R4, R19, 0x4, R16 ;  /* 0x0000000413047825 */ /* 0x003fe200078e0210 */
[----:B------:R-:W0:Y:S05]  /*0ba0*/  LDC.64 R6, c[0x0][0x390] ;  /* 0x0000e400ff067b82 */ /* 0x000e2a0000000a00 */
[----:B------:R1:W5:Y:S01]  /*0bb0*/  LDG.E R4, desc[UR36][R4.64] ;  /* 0x0000002404047981 */ /* 0x000362000c1e1900 */
[----:B------:R-:W-:Y:S01]  /*0bc0*/  MOV R20, 0xbf0 ;  /* 0x00000bf000147802 */ /* 0x000fe20000000f00 */
[----:B------:R-:W-:-:S07]  /*0bd0*/  IMAD.MOV.U32 R21, RZ, RZ, 0x0 ;  /* 0x00000000ff157424 */ /* 0x000fce00078e00ff */
[----:B01---5:R-:W-:Y:S05]  /*0be0*/  CALL.REL.NOINC R6 `(_ZN3cub18CUB_300001_SM_10006detail9transform16transform_kernelINS2_10policy_hubILb1EN4cuda3std3__45tupleIJN6thrust24THRUST_300001_SM_1000_NS6detail15normal_iteratorINSA_10device_ptrIiEEEEEEEE10policy1000ElPFiiESF_JPiEEEvT0_iT1_T2_DpNS2_10kernel_argIT3_EE) ;  /* 0xfffffff406047344 */ /* 0x023fea0003c3ffff */
[----:B------:R-:W-:-:S05]  /*0bf0*/  IMAD.WIDE R6, R19, 0x4, R24 ;  /* 0x0000000413067825 */ /* 0x000fca00078e0218 */
[----:B------:R2:W-:Y:S02]  /*0c00*/  STG.E desc[UR36][R6.64], R4 ;  /* 0x0000000406007986 */ /* 0x0005e4000c101924 */
.L_x_28:
[----:B------:R-:W-:Y:S05]  /*0c10*/  BSYNC.RECONVERGENT B6 ;  /* 0x0000000000067941 */ /* 0x000fea0003800200 */
.L_x_27:
[----:B------:R-:W-:Y:S01]  /*0c20*/  VIADD R2, R2, 0x180 ;  /* 0x0000018002027836 */ /* 0x000fe20000000000 */
[----:B------:R-:W-:Y:S04]  /*0c30*/  BSSY.RECONVERGENT B6, `(.L_x_29) ;  /* 0x000000b000067945 */ /* 0x000fe80003800200 */
[----:B------:R-:W-:-:S13]  /*0c40*/  ISETP.GE.AND P0, PT, R2, R18, PT ;  /* 0x000000120200720c */ /* 0x000fda0003f06270 */
[----:B------:R-:W-:Y:S05]  /*0c50*/  @P0 BRA `(.L_x_30) ;  /* 0x0000000000200947 */ /* 0x000fea0003800000 */
[----:B012---:R-:W-:Y:S01]  /*0c60*/  IMAD.WIDE R4, R2, 0x4, R16 ;  /* 0x0000000402047825 */ /* 0x007fe200078e0210 */
[----:B------:R-:W0:Y:S05]  /*0c70*/  LDC.64 R6, c[0x0][0x390] ;  /* 0x0000e400ff067b82 */ /* 0x000e2a0000000a00 */
[----:B------:R1:W5:Y:S01]  /*0c80*/  LDG.E R4, desc[UR36][R4.64] ;  /* 0x0000002404047981 */ /* 0x000362000c1e1900 */
[----:B------:R-:W-:Y:S01]  /*0c90*/  MOV R20, 0xcc0 ;  /* 0x00000cc000147802 */ /* 0x000fe20000000f00 */
[----:B------:R-:W-:-:S07]  /*0ca0*/  IMAD.MOV.U32 R21, RZ, RZ, 0x0 ;  /* 0x00000000ff157424 */ /* 0x000fce00078e00ff */
[----:B01---5:R-:W-:Y:S05]  /*0cb0*/  CALL.REL.NOINC R6 `(_ZN3cub18CUB_300001_SM_10006detail9transform16transform_kernelINS2_10policy_hubILb1EN4cuda3std3__45tupleIJN6thrust24THRUST_300001_SM_1000_NS6detail15normal_iteratorINSA_10device_ptrIiEEEEEEEE10policy1000ElPFiiESF_JPiEEEvT0_iT1_T2_DpNS2_10kernel_argIT3_EE) ;  /* 0xfffffff006d07344 */ /* 0x023fea0003c3ffff */
[----:B------:R-:W-:-:S05]  /*0cc0*/  IMAD.WIDE R2, R2, 0x4, R24 ;  /* 0x0000000402027825 */ /* 0x000fca00078e0218 */
[----:B------:R3:W-:Y:S02]  /*0cd0*/  STG.E desc[UR36][R2.64], R4 ;  /* 0x0000000402007986 */ /* 0x0007e4000c101924 */
.L_x_30:
[----:B------:R-:W-:Y:S05]  /*0ce0*/  BSYNC.RECONVERGENT B6 ;  /* 0x0000000000067941 */ /* 0x000fea0003800200 */
.L_x_29:
[----:B------:R-:W-:-:S07]  /*0cf0*/  VIADD R28, R28, 0x4 ;  /* 0x000000041c1c7836 */ /* 0x000fce0000000000 */
.L_x_22:
[----:B------:R-:W-:-:S13]  /*0d00*/  ISETP.NE.AND P0, PT, R22, RZ, PT ;  /* 0x000000ff1600720c */ /* 0x000fda0003f05270 */
[----:B------:R-:W-:Y:S05]  /*0d10*/  @!P0 EXIT ;  /* 0x000000000000894d */ /* 0x000fea0003800000 */
[----:B------:R-:W-:-:S13]  /*0d20*/  ISETP.NE.AND P0, PT, R22, 0x1, PT ;  /* 0x000000011600780c */ /* 0x000fda0003f05270 */
[----:B------:R-:W-:Y:S05]  /*0d30*/  @!P0 BRA `(.L_x_31) ;  /* 0x0000000000708947 */ /* 0x000fea0003800000 */
[----:B------:R-:W3:Y:S01]  /*0d40*/  S2R R0, SR_TID.X ;  /* 0x0000000000007919 */ /* 0x000ee20000002100 */
[----:B------:R-:W-:Y:S01]  /*0d50*/  BSSY.RECONVERGENT B6, `(.L_x_32) ;  /* 0x000000c000067945 */ /* 0x000fe20003800200 */
[----:B---3--:R-:W-:-:S04]  /*0d60*/  LEA R2, R28, R0, 0x7 ;  /* 0x000000001c027211 */ /* 0x008fc800078e38ff */
        /* <DEDUP_REMOVED lines=10> */
.L_x_33:
[----:B------:R-:W-:Y:S05]  /*0e10*/  BSYNC.RECONVERGENT B6 ;  /* 0x0000000000067941 */ /* 0x000fea0003800200 */
.L_x_32:
[----:B------:R-:W-:Y:S01]  /*0e20*/  VIADD R2, R2, 0x80 ;  /* 0x0000008002027836 */ /* 0x000fe20000000000 */
[----:B------:R-:W-:Y:S04]  /*0e30*/  BSSY.RECONVERGENT B6, `(.L_x_34) ;  /* 0x000000b000067945 */ /* 0x000fe80003800200 */
[----:B------:R-:W-:-:S13]  /*0e40*/  ISETP.GE.AND P0, PT, R2, R18, PT ;  /* 0x000000120200720c */ /* 0x000fda0003f06270 */
[----:B------:R-:W-:Y:S05]  /*0e50*/  @P0 BRA `(.L_x_35) ;  /* 0x0000000000200947 */ /* 0x000fea0003800000 */
[----:B0123--:R-:W-:Y:S01]  /*0e60*/  IMAD.WIDE R4, R2, 0x4, R16 ;  /* 0x0000000402047825 */ /* 0x00ffe200078e0210 */
[----:B------:R-:W0:Y:S05]  /*0e70*/  LDC.64 R6, c[0x0][0x390] ;  /* 0x0000e400ff067b82 */ /* 0x000e2a0000000a00 */
[----:B------:R1:W5:Y:S01]  /*0e80*/  LDG.E R4, desc[UR36][R4.64] ;  /* 0x0000002404047981 */ /* 0x000362000c1e1900 */
[----:B------:R-:W-:Y:S01]  /*0e90*/  MOV R20, 0xec0 ;  /* 0x00000ec000147802 */ /* 0x000fe20000000f00 */
[----:B------:R-:W-:-:S07]  /*0ea0*/  IMAD.MOV.U32 R21, RZ, RZ, 0x0 ;  /* 0x00000000ff157424 */ /* 0x000fce00078e00ff */
[----:B01---5:R-:W-:Y:S05]  /*0eb0*/  CALL.REL.NOINC R6 `(_ZN3cub18CUB_300001_SM_10006detail9transform16transform_kernelINS2_10policy_hubILb1EN4cuda3std3__45tupleIJN6thrust24THRUST_300001_SM_1000_NS6detail15normal_iteratorINSA_10device_ptrIiEEEEEEEE10policy1000ElPFiiESF_JPiEEEvT0_iT1_T2_DpNS2_10kernel_argIT3_EE) ;  /* 0xfffffff006507344 */ /* 0x023fea0003c3ffff */
[----:B------:R-:W-:-:S05]  /*0ec0*/  IMAD.WIDE R2, R2, 0x4, R24 ;  /* 0x0000000402027825 */ /* 0x000fca00078e0218 */
[----:B------:R4:W-:Y:S02]  /*0ed0*/  STG.E desc[UR36][R2.64], R4 ;  /* 0x0000000402007986 */ /* 0x0009e4000c101924 */
.L_x_35:
[----:B------:R-:W-:Y:S05]  /*0ee0*/  BSYNC.RECONVERGENT B6 ;  /* 0x0000000000067941 */ /* 0x000fea0003800200 */
.L_x_34:
[----:B------:R-:W-:-:S07]  /*0ef0*/  VIADD R28, R28, 0x2 ;  /* 0x000000021c1c7836 */ /* 0x000fce0000000000 */
.L_x_31:
[----:B------:R-:W5:Y:S02]  /*0f00*/  LDC R0, c[0x0][0x388] ;  /* 0x0000e200ff007b82 */ /* 0x000f640000000800 */
[----:B-----5:R-:W-:-:S04]  /*0f10*/  LOP3.LUT R0, R0, 0x1, RZ, 0xc0, !PT ;  /* 0x0000000100007812 */ /* 0x020fc800078ec0ff */
[----:B------:R-:W-:-:S13]  /*0f20*/  ISETP.NE.U32.AND P0, PT, R0, 0x1, PT ;  /* 0x000000010000780c */ /* 0x000fda0003f05070 */
[----:B------:R-:W-:Y:S05]  /*0f30*/  @P0 EXIT ;  /* 0x000000000000094d */ /* 0x000fea0003800000 */
[----:B---34-:R-:W3:Y:S02]  /*0f40*/  S2R R2, SR_TID.X ;  /* 0x0000000000027919 */ /* 0x018ee40000002100 */
[----:B---3--:R-:W-:-:S05]  /*0f50*/  IMAD R28, R28, 0x80, R2 ;  /* 0x000000801c1c7824 */ /* 0x008fca00078e0202 */
[----:B------:R-:W-:-:S13]  /*0f60*/  ISETP.GE.AND P0, PT, R28, R18, PT ;  /* 0x000000121c00720c */ /* 0x000fda0003f06270 */
[----:B------:R-:W-:Y:S05]  /*0f70*/  @P0 EXIT ;  /* 0x000000000000094d */ /* 0x000fea0003800000 */
[----:B012---:R-:W-:Y:S01]  /*0f80*/  IMAD.WIDE R4, R28, 0x4, R16 ;  /* 0x000000041c047825 */ /* 0x007fe200078e0210 */
[----:B------:R-:W0:Y:S05]  /*0f90*/  LDC.64 R2, c[0x0][0x390] ;  /* 0x0000e400ff027b82 */ /* 0x000e2a0000000a00 */
[----:B------:R1:W5:Y:S01]  /*0fa0*/  LDG.E R4, desc[UR36][R4.64] ;  /* 0x0000002404047981 */ /* 0x000362000c1e1900 */
[----:B------:R-:W-:Y:S01]  /*0fb0*/  MOV R20, 0xfe0 ;  /* 0x00000fe000147802 */ /* 0x000fe20000000f00 */
[----:B------:R-:W-:-:S07]  /*0fc0*/  IMAD.MOV.U32 R21, RZ, RZ, 0x0 ;  /* 0x00000000ff157424 */ /* 0x000fce00078e00ff */
[----:B01---5:R-:W-:Y:S05]  /*0fd0*/  CALL.REL.NOINC R2 `(_ZN3cub18CUB_300001_SM_10006detail9transform16transform_kernelINS2_10policy_hubILb1EN4cuda3std3__45tupleIJN6thrust24THRUST_300001_SM_1000_NS6detail15normal_iteratorINSA_10device_ptrIiEEEEEEEE10policy1000ElPFiiESF_JPiEEEvT0_iT1_T2_DpNS2_10kernel_argIT3_EE) ;  /* 0xfffffff002087344 */ /* 0x023fea0003c3ffff */
[----:B------:R-:W-:-:S05]  /*0fe0*/  IMAD.WIDE R24, R28, 0x4, R24 ;  /* 0x000000041c187825 */ /* 0x000fca00078e0218 */
[----:B------:R-:W-:Y:S01]  /*0ff0*/  STG.E desc[UR36][R24.64], R4 ;  /* 0x0000000418007986 */ /* 0x000fe2000c101924 */
[----:B------:R-:W-:Y:S05]  /*1000*/  EXIT ;  /* 0x000000000000794d */ /* 0x000fea0003800000 */
.L_x_3:
[----:B------:R-:W-:-:S13]  /*1010*/  ISETP.GE.AND P0, PT, R0, 0x1, PT ;  /* 0x000000010000780c */ /* 0x000fda0003f06270 */
[----:B------:R-:W-:Y:S05]  /*1020*/  @!P0 EXIT ;  /* 0x000000000000894d */ /* 0x000fea0003800000 */
[----:B------:R-:W-:Y:S01]  /*1030*/  ISETP.GE.U32.AND P0, PT, R0, 0x10, PT ;  /* 0x000000100000780c */ /* 0x000fe20003f06070 */
[----:B------:R-:W-:-:S12]  /*1040*/  HFMA2 R29, -RZ, RZ, 0, 0 ;  /* 0x00000000ff1d7431 */ /* 0x000fd800000001ff */
[----:B------:R-:W-:Y:S05]  /*1050*/  @!P0 BRA `(.L_x_36) ;  /* 0x0000000800108947 */ /* 0x000fea0003800000 */
[----:B------:R-:W0:Y:S01]  /*1060*/  S2R R3, SR_TID.X ;  /* 0x0000000000037919 */ /* 0x000e220000002100 */
[----:B------:R-:W-:Y:S01]  /*1070*/  IMAD.MOV.U32 R26, RZ, RZ, 0x800 ;  /* 0x00000800ff1a7424 */ /* 0x000fe200078e00ff */
[----:B------:R-:W-:Y:S01]  /*1080*/  LOP3.LUT R29, R0, 0x7ffffff0, RZ, 0xc0, !PT ;  /* 0x7ffffff0001d7812 */ /* 0x000fe200078ec0ff */
[----:B------:R-:W-:Y:S01]  /*1090*/  IMAD.MOV.U32 R27, RZ, RZ, 0x0 ;  /* 0x00000000ff1b7424 */ /* 0x000fe200078e00ff */
[----:B------:R-:W-:Y:S03]  /*10a0*/  BSSY.RECONVERGENT B6, `(.L_x_36) ;  /* 0x000007f000067945 */ /* 0x000fe60003800200 */
[----:B------:R-:W-:Y:S02]  /*10b0*/  IMAD.MOV R28, RZ, RZ, -R29 ;  /* 0x000000ffff1c7224 */ /* 0x000fe400078e0a1d */
[----:B0-----:R-:W-:-:S04]  /*10c0*/  IMAD.WIDE.U32 R26, R3, 0x4, R26 ;  /* 0x00000004031a7825 */ /* 0x001fc800078e001a */
[----:B------:R-:W-:Y:S02]  /*10d0*/  IMAD.MOV.U32 R2, RZ, RZ, R27 ;  /* 0x000000ffff027224 */ /* 0x000fe400078e001b */
[----:B------:R-:W-:-:S07]  /*10e0*/  VIADD R27, R3, 0x480 ;  /* 0x00000480031b7836 */ /* 0x000fce0000000000 */
.L_x_37:
[----:B------:R-:W-:Y:S01]  /*10f0*/  IADD3 R4, P0, PT, R26, R16, RZ ;  /* 0x000000101a047210 */ /* 0x000fe20007f1e0ff */
[----:B------:R-:W0:Y:S04]  /*1100*/  LDC.64 R6, c[0x0][0x390] ;  /* 0x0000e400ff067b82 */ /* 0x000e280000000a00 */
[----:B------:R-:W-:-:S05]  /*1110*/  IMAD.X R5, R2, 0x1, R17, P0 ;  /* 0x0000000102057824 */ /* 0x000fca00000e0611 */
[----:B------:R1:W5:Y:S01]  /*1120*/  LDG.E R4, desc[UR36][R4.64+-0x800] ;  /* 0xfff8002404047981 */ /* 0x000362000c1e1900 */
[----:B------:R-:W-:Y:S02]  /*1130*/  MOV R20, 0x1160 ;  /* 0x0000116000147802 */ /* 0x000fe40000000f00 */
[----:B------:R-:W-:-:S07]  /*1140*/  MOV R21, 0x0 ;  /* 0x0000000000157802 */ /* 0x000fce0000000f00 */
[----:B01---5:R-:W-:Y:S05]  /*1150*/  CALL.REL.NOINC R6 `(_ZN3cub18CUB_300001_SM_10006detail9transform16transform_kernelINS2_10policy_hubILb1EN4cuda3std3__45tupleIJN6thrust24THRUST_300001_SM_1000_NS6detail15normal_iteratorINSA_10device_ptrIiEEEEEEEE10policy1000ElPFiiESF_JPiEEEvT0_iT1_T2_DpNS2_10kernel_argIT3_EE) ;  /* 0xffffffec06a87344 */ /* 0x023fea0003c3ffff */
[C---:B------:R-:W-:Y:S01]  /*1160*/  IADD3 R6, P0, PT, R26.reuse, R24, RZ ;  /* 0x000000181a067210 */ /* 0x040fe20007f1e0ff */
[----:B------:R-:W0:Y:S01]  /*1170*/  LDC.64 R8, c[0x0][0x390] ;  /* 0x0000e400ff087b82 */ /* 0x000e220000000a00 */
[----:B------:R-:W-:-:S03]  /*1180*/  IADD3 R22, P1, PT, R26, R16, RZ ;  /* 0x000000101a167210 */ /* 0x000fc60007f3e0ff */
[C---:B------:R-:W-:Y:S02]  /*1190*/  IMAD.X R7, R2.reuse, 0x1, R25, P0 ;  /* 0x0000000102077824 */ /* 0x040fe400000e0619 */
[----:B------:R-:W-:-:S03]  /*11a0*/  IMAD.X R23, R2, 0x1, R17, P1 ;  /* 0x0000000102177824 */ /* 0x000fc600008e0611 */
[----:B------:R1:W-:Y:S04]  /*11b0*/  STG.E desc[UR36][R6.64+-0x800], R4 ;  /* 0xfff8000406007986 */ /* 0x0003e8000c101924 */
[----:B-1----:R1:W5:Y:S01]  /*11c0*/  LDG.E R4, desc[UR36][R22.64+-0x600] ;  /* 0xfffa002416047981 */ /* 0x002362000c1e1900 */
[----:B------:R-:W-:Y:S01]  /*11d0*/  MOV R20, 0x1200 ;  /* 0x0000120000147802 */ /* 0x000fe20000000f00 */
[----:B------:R-:W-:-:S07]  /*11e0*/  IMAD.MOV.U32 R21, RZ, RZ, 0x0 ;  /* 0x00000000ff157424 */ /* 0x000fce00078e00ff */
[----:B01---5:R-:W-:Y:S05]  /*11f0*/  CALL.REL.NOINC R8 `(_ZN3cub18CUB_300001_SM_10006detail9transform16transform_kernelINS2_10policy_hubILb1EN4cuda3std3__45tupleIJN6thrust24THRUST_300001_SM_1000_NS6detail15normal_iteratorINSA_10device_ptrIiEEEEEEEE10policy1000ElPFiiESF_JPiEEEvT0_iT1_T2_DpNS2_10kernel_argIT3_EE) ;  /* 0xffffffec08807344 */ /* 0x023fea0003c3ffff */
[----:B------:R-:W-:Y:S01]  /*1200*/  IADD3 R18, P0, PT, R26, R24, RZ ;  /* 0x000000181a127210 */ /* 0x000fe20007f1e0ff */
[----:B------:R-:W0:Y:S04]  /*1210*/  LDC.64 R6, c[0x0][0x390] ;  /* 0x0000e400ff067b82 */ /* 0x000e280000000a00 */
[----:B------:R-:W-:-:S05]  /*1220*/  IMAD.X R19, R2, 0x1, R25, P0 ;  /* 0x0000000102137824 */ /* 0x000fca00000e0619 */
[----:B------:R1:W-:Y:S04]  /*1230*/  STG.E desc[UR36][R18.64+-0x600], R4 ;  /* 0xfffa000412007986 */ /* 0x0003e8000c101924 */
[----:B-1----:R1:W5:Y:S01]  /*1240*/  LDG.E R4, desc[UR36][R22.64+-0x400] ;  /* 0xfffc002416047981 */ /* 0x002362000c1e1900 */
[----:B------:R-:W-:Y:S01]  /*1250*/  MOV R20, 0x1280 ;  /* 0x0000128000147802 */ /* 0x000fe20000000f00 */
[----:B------:R-:W-:-:S07]  /*1260*/  IMAD.MOV.U32 R21, RZ, RZ, 0x0 ;  /* 0x00000000ff157424 */ /* 0x000fce00078e00ff */
[----:B01---5:R-:W-:Y:S05]  /*1270*/  CALL.REL.NOINC R6 `(_ZN3cub18CUB_300001_SM_10006detail9transform16transform_kernelINS2_10policy_hubILb1EN4cuda3std3__45tupleIJN6thrust24THRUST_300001_SM_1000_NS6detail15normal_iteratorINSA_10device_ptrIiEEEEEEEE10policy1000ElPFiiESF_JPiEEEvT0_iT1_T2_DpNS2_10kernel_argIT3_EE) ;  /* 0xffffffec06607344 */ /* 0x023fea0003c3ffff */
[----:B------:R0:W-:Y:S01]  /*1280*/  STG.E desc[UR36][R18.64+-0x400], R4 ;  /* 0xfffc000412007986 */ /* 0x0001e2000c101924 */
[----:B------:R-:W1:Y:S03]  /*1290*/  LDC.64 R6, c[0x0][0x390] ;  /* 0x0000e400ff067b82 */ /* 0x000e660000000a00 */
[----:B0-----:R0:W5:Y:S01]  /*12a0*/  LDG.E R4, desc[UR36][R22.64+-0x200] ;  /* 0xfffe002416047981 */ /* 0x001162000c1e1900 */
[----:B------:R-:W-:Y:S01]  /*12b0*/  MOV R20, 0x12e0 ;  /* 0x000012e000147802 */ /* 0x000fe20000000f00 */
[----:B------:R-:W-:-:S07]  /*12c0*/  IMAD.MOV.U32 R21, RZ, RZ, 0x0 ;  /* 0x00000000ff157424 */ /* 0x000fce00078e00ff */
[----:B01---5:R-:W-:Y:S05]  /*12d0*/  CALL.REL.NOINC R6 `(_ZN3cub18CUB_300001_SM_10006detail9transform16transform_kernelINS2_10policy_hubILb1EN4cuda3std3__45tupleIJN6thrust24THRUST_300001_SM_1000_NS6detail15normal_iteratorINSA_10device_ptrIiEEEEEEEE10policy1000ElPFiiESF_JPiEEEvT0_iT1_T2_DpNS2_10kernel_argIT3_EE) ;  /* 0xffffffec06487344 */ /* 0x023fea0003c3ffff */
[----:B------:R0:W-:Y:S01]  /*12e0*/  STG.E desc[UR36][R18.64+-0x200], R4 ;  /* 0xfffe000412007986 */ /* 0x0001e2000c101924 */
[----:B------:R-:W1:Y:S03]  /*12f0*/  LDC.64 R6, c[0x0][0x390] ;  /* 0x0000e400ff067b82 */ /* 0x000e660000000a00 */
[----:B0-----:R0:W5:Y:S01]  /*1300*/  LDG.E R4, desc[UR36][R22.64] ;  /* 0x0000002416047981 */ /* 0x001162000c1e1900 */
[----:B------:R-:W-:Y:S01]  /*1310*/  HFMA2 R21, -RZ, RZ, 0, 0 ;  /* 0x00000000ff157431 */ /* 0x000fe200000001ff */
[----:B------:R-:W-:-:S07]  /*1320*/  MOV R20, 0x1340 ;  /* 0x0000134000147802 */ /* 0x000fce0000000f00 */
        /* <DEDUP_REMOVED lines=25> */
[----:B------:R-:W-:Y:S01]  /*14c0*/  IMAD.MOV.U32 R6, RZ, RZ, 0x600 ;  /* 0x00000600ff067424 */ /* 0x000fe200078e00ff */
[----:B------:R0:W-:Y:S01]  /*14d0*/  STG.E desc[UR36][R18.64+0x800], R4 ;  /* 0x0008000412007986 */ /* 0x0001e2000c101924 */
[----:B------:R-:W-:Y:S01]  /*14e0*/  IMAD.MOV.U32 R7, RZ, RZ, 0x0 ;  /* 0x00000000ff077424 */ /* 0x000fe200078e00ff */
[----:B------:R-:W1:Y:S01]  /*14f0*/  LDC.64 R8, c[0x0][0x390] ;  /* 0x0000e400ff087b82 */ /* 0x000e620000000a00 */
[----:B------:R-:W-:-:S03]  /*1500*/  IMAD.WIDE R22, R27, 0x4, R6 ;  /* 0x000000041b167825 */ /* 0x000fc600078e0206 */
[----:B------:R-:W-:-:S04]  /*1510*/  IADD3 R6, P0, PT, R22, R16, RZ ;  /* 0x0000001016067210 */ /* 0x000fc80007f1e0ff */
[----:B------:R-:W-:-:S05]  /*1520*/  IADD3.X R7, PT, PT, R23, R17, RZ, P0, !PT ;  /* 0x0000001117077210 */ /* 0x000fca00007fe4ff */
[----:B0-----:R0:W5:Y:S01]  /*1530*/  LDG.E R4, desc[UR36][R6.64+-0x600] ;  /* 0xfffa002406047981 */ /* 0x001162000c1e1900 */
[----:B------:R-:W-:Y:S01]  /*1540*/  MOV R20, 0x1570 ;  /* 0x0000157000147802 */ /* 0x000fe20000000f00 */
[----:B------:R-:W-:-:S07]  /*1550*/  IMAD.MOV.U32 R21, RZ, RZ, 0x0 ;  /* 0x00000000ff157424 */ /* 0x000fce00078e00ff */
[----:B01---5:R-:W-:Y:S05]  /*1560*/  CALL.REL.NOINC R8 `(_ZN3cub18CUB_300001_SM_10006detail9transform16transform_kernelINS2_10policy_hubILb1EN4cuda3std3__45tupleIJN6thrust24THRUST_300001_SM_1000_NS6detail15normal_iteratorINSA_10device_ptrIiEEEEEEEE10policy1000ElPFiiESF_JPiEEEvT0_iT1_T2_DpNS2_10kernel_argIT3_EE) ;  /* 0xffffffe808a47344 */ /* 0x023fea0003c3ffff */
[----:B------:R-:W-:Y:S02]  /*1570*/  IMAD.MOV.U32 R18, RZ, RZ, 0x600 ;  /* 0x00000600ff127424 */ /* 0x000fe400078e00ff */
[----:B------:R-:W-:Y:S02]  /*1580*/  IMAD.MOV.U32 R19, RZ, RZ, 0x0 ;  /* 0x00000000ff137424 */ /* 0x000fe400078e00ff */
[----:B------:R-:W-:Y:S01]  /*1590*/  IMAD.WIDE R6, R27, 0x4, R18 ;  /* 0x000000041b067825 */ /* 0x000fe200078e0212 */
[----:B------:R-:W-:Y:S02]  /*15a0*/  IADD3 R18, P0, PT, R22, R24, RZ ;  /* 0x0000001816127210 */ /* 0x000fe40007f1e0ff */
[----:B------:R-:W-:-:S03]  /*15b0*/  IADD3 R22, P1, PT, R6, R16, RZ ;  /* 0x0000001006167210 */ /* 0x000fc60007f3e0ff */
[----:B------:R-:W-:Y:S02]  /*15c0*/  IMAD.X R19, R23, 0x1, R25, P0 ;  /* 0x0000000117137824 */ /* 0x000fe400000e0619 */
[----:B------:R-:W-:-:S03]  /*15d0*/  IMAD.X R23, R7, 0x1, R17, P1 ;  /* 0x0000000107177824 */ /* 0x000fc600008e0611 */
        /* <DEDUP_REMOVED lines=9> */
[----:B------:R-:W-:Y:S02]  /*1670*/  MOV R20, 0x16a0 ;  /* 0x000016a000147802 */ /* 0x000fe40000000f00 */
        /* <DEDUP_REMOVED lines=27> */
[----:B------:R-:W-:Y:S01]  /*1830*/  VIADD R28, R28, 0x10 ;  /* 0x000000101c1c7836 */ /* 0x000fe20000000000 */
[----:B------:R-:W-:Y:S01]  /*1840*/  IADD3 R26, P1, PT, R26, 0x2000, RZ ;  /* 0x000020001a1a7810 */ /* 0x000fe20007f3e0ff */
[----:B------:R-:W-:-:S03]  /*1850*/  VIADD R27, R27, 0x800 ;  /* 0x000008001b1b7836 */ /* 0x000fc60000000000 */
[----:B------:R-:W-:Y:S02]  /*1860*/  ISETP.NE.AND P0, PT, R28, RZ, PT ;  /* 0x000000ff1c00720c */ /* 0x000fe40003f05270 */
[----:B------:R-:W-:-:S11]  /*1870*/  IADD3.X R2, PT, PT, RZ, R2, RZ, P1, !PT ;  /* 0x00000002ff027210 */ /* 0x000fd60000ffe4ff */
[----:B0-----:R-:W-:Y:S05]  /*1880*/  @P0 BRA `(.L_x_37) ;  /* 0xfffffff800180947 */ /* 0x001fea000383ffff */
[----:B------:R-:W-:Y:S05]  /*1890*/  BSYNC.RECONVERGENT B6 ;  /* 0x0000000000067941 */ /* 0x000fea0003800200 */
.L_x_36:
[----:B------:R-:W0:Y:S02]  /*18a0*/  LDCU UR4, c[0x0][0x388] ;  /* 0x00007100ff0477ac */ /* 0x000e240008000800 */
[----:B0-----:R-:W-:-:S06]  /*18b0*/  ULOP3.LUT UR12, UR4, 0xf, URZ, 0xc0, !UPT ;  /* 0x0000000f040c7892 */ /* 0x001fcc000f8ec0ff */
[----:B------:R-:W-:-:S13]  /*18c0*/  ISETP.NE.AND P0, PT, RZ, UR12, PT ;  /* 0x0000000cff007c0c */ /* 0x000fda000bf05270 */
[----:B------:R-:W-:Y:S05]  /*18d0*/  @!P0 EXIT ;  /* 0x000000000000894d */ /* 0x000fea0003800000 */
[----:B------:R-:W0:Y:S01]  /*18e0*/  LDCU.64 UR8, c[0x0][0x3a0] ;  /* 0x00007400ff0877ac */ /* 0x000e220008000a00 */
[----:B------:R-:W1:Y:S01]  /*18f0*/  LDC R2, c[0x0][0x388] ;  /* 0x0000e200ff027b82 */ /* 0x000e620000000800 */
[----:B------:R-:W2:Y:S01]  /*1900*/  S2R R26, SR_TID.X ;  /* 0x00000000001a7919 */ /* 0x000ea20000002100 */
[----:B------:R-:W-:Y:S01]  /*1910*/  USHF.L.U32 UR4, UR4, 0x7, URZ ;  /* 0x0000000704047899 */ /* 0x000fe200080006ff */
[----:B------:R-:W3:Y:S03]  /*1920*/  LDCU.64 UR10, c[0x0][0x398] ;  /* 0x00007300ff0a77ac */ /* 0x000ee60008000a00 */
[----:B------:R-:W-:Y:S02]  /*1930*/  USHF.R.S32.HI UR6, URZ, 0x1f, UR4 ;  /* 0x0000001fff067899 */ /* 0x000fe40008011404 */
[----:B------:R-:W-:Y:S02]  /*1940*/  UIMAD.WIDE.U32 UR4, UR4, UR38, URZ ;  /* 0x00000026040472a5 */ /* 0x000fe4000f8e00ff */
[----:B------:R-:W-:-:S02]  /*1950*/  UIMAD UR6, UR6, UR38, URZ ;  /* 0x00000026060672a4 */ /* 0x000fc4000f8e02ff */
[----:B------:R-:W-:Y:S02]  /*1960*/  USHF.L.U32 UR7, UR4, 0x2, URZ ;  /* 0x0000000204077899 */ /* 0x000fe400080006ff */
[----:B------:R-:W-:Y:S02]  /*1970*/  UIADD3 UR6, UPT, UPT, UR5, UR6, URZ ;  /* 0x0000000605067290 */ /* 0x000fe4000fffe0ff */
[----:B0-----:R-:W-:Y:S02]  /*1980*/  UIADD3 UR8, UP0, UPT, UR7, UR8, URZ ;  /* 0x0000000807087290 */ /* 0x001fe4000ff1e0ff */
[----:B------:R-:W-:Y:S02]  /*1990*/  USHF.L.U64.HI UR6, UR4, 0x2, UR6 ;  /* 0x0000000204067899 */ /* 0x000fe40008010206 */
[----:B---3--:R-:W-:Y:S01]  /*19a0*/  UIADD3 UR10, UP1, UPT, UR7, UR10, URZ ;  /* 0x0000000a070a7290 */ /* 0x008fe2000ff3e0ff */
[----:B-1----:R-:W-:Y:S01]  /*19b0*/  LOP3.LUT R2, R2, 0x7, RZ, 0xc0, !PT ;  /* 0x0000000702027812 */ /* 0x002fe200078ec0ff */
[----:B------:R-:W-:Y:S01]  /*19c0*/  UIADD3.X UR9, UPT, UPT, UR6, UR9, URZ, UP0, !UPT ;  /* 0x0000000906097290 */ /* 0x000fe200087fe4ff */
[----:B------:R-:W-:Y:S01]  /*19d0*/  IMAD.U32 R22, RZ, RZ, UR8 ;  /* 0x00000008ff167e24 */ /* 0x000fe2000f8e00ff */
[----:B------:R-:W-:-:S02]  /*19e0*/  UISETP.GE.U32.AND UP0, UPT, UR12, 0x8, UPT ;  /* 0x000000080c00788c */ /* 0x000fc4000bf06070 */
[----:B------:R-:W-:Y:S01]  /*19f0*/  UIADD3.X UR11, UPT, UPT, UR6, UR11, URZ, UP1, !UPT ;  /* 0x0000000b060b7290 */ /* 0x000fe20008ffe4ff */
[----:B------:R-:W-:Y:S02]  /*1a00*/  IMAD.U32 R24, RZ, RZ, UR10 ;  /* 0x0000000aff187e24 */ /* 0x000fe4000f8e00ff */
[----:B------:R-:W-:-:S03]  /*1a10*/  IMAD.U32 R23, RZ, RZ, UR9 ;  /* 0x00000009ff177e24 */ /* 0x000fc6000f8e00ff */
[----:B------:R-:W-:Y:S01]  /*1a20*/  IMAD.U32 R25, RZ, RZ, UR11 ;  /* 0x0000000bff197e24 */ /* 0x000fe2000f8e00ff */
[----:B--2---:R-:W-:Y:S06]  /*1a30*/  BRA.U !UP0, `(.L_x_38) ;  /* 0x0000000108d07547 */ /* 0x004fec000b800000 */
[----:B------:R-:W-:Y:S01]  /*1a40*/  IMAD R16, R29, 0x80, R26 ;  /* 0x000000801d107824 */ /* 0x000fe200078e021a */
[----:B------:R-:W0:Y:S03]  /*1a50*/  LDC.64 R6, c[0x0][0x390] ;  /* 0x0000e400ff067b82 */ /* 0x000e260000000a00 */
[----:B------:R-:W-:-:S05]  /*1a60*/  IMAD.WIDE R18, R16, 0x4, R22 ;  /* 0x0000000410127825 */ /* 0x000fca00078e0216 */
[----:B------:R1:W5:Y:S01]  /*1a70*/  LDG.E R4, desc[UR36][R18.64] ;  /* 0x0000002412047981 */ /* 0x000362000c1e1900 */
[----:B------:R-:W-:Y:S01]  /*1a80*/  MOV R20, 0x1ab0 ;  /* 0x00001ab000147802 */ /* 0x000fe20000000f00 */
[----:B------:R-:W-:-:S07]  /*1a90*/  IMAD.MOV.U32 R21, RZ, RZ, 0x0 ;  /* 0x00000000ff157424 */ /* 0x000fce00078e00ff */
[----:B01---5:R-:W-:Y:S05]  /*1aa0*/  CALL.REL.NOINC R6 `(_ZN3cub18CUB_300001_SM_10006detail9transform16transform_kernelINS2_10policy_hubILb1EN4cuda3std3__45tupleIJN6thrust24THRUST_300001_SM_1000_NS6detail15normal_iteratorINSA_10device_ptrIiEEEEEEEE10policy1000ElPFiiESF_JPiEEEvT0_iT1_T2_DpNS2_10kernel_argIT3_EE) ;  /* 0xffffffe406547344 */ /* 0x023fea0003c3ffff */
[----:B------:R-:W-:Y:S01]  /*1ab0*/  IMAD.WIDE R16, R16, 0x4, R24 ;  /* 0x0000000410107825 */ /* 0x000fe200078e0218 */
[----:B------:R-:W0:Y:S04]  /*1ac0*/  LDC.64 R6, c[0x0][0x390] ;  /* 0x0000e400ff067b82 */ /* 0x000e280000000a00 */
[----:B------:R1:W-:Y:S04]  /*1ad0*/  STG.E desc[UR36][R16.64], R4 ;  /* 0x0000000410007986 */ /* 0x0003e8000c101924 */
[----:B-1----:R1:W5:Y:S01]  /*1ae0*/  LDG.E R4, desc[UR36][R18.64+0x200] ;  /* 0x0002002412047981 */ /* 0x002362000c1e1900 */
        /* <DEDUP_REMOVED lines=40> */
[----:B------:R-:W-:-:S07]  /*1d70*/  IADD3 R29, PT, PT, R29, 0x8, RZ ;  /* 0x000000081d1d7810 */ /* 0x000fce0007ffe0ff */
.L_x_38:
[----:B------:R-:W-:-:S13]  /*1d80*/  ISETP.NE.AND P0, PT, R2, RZ, PT ;  /* 0x000000ff0200720c */ /* 0x000fda0003f05270 */
[----:B------:R-:W-:Y:S05]  /*1d90*/  @!P0 EXIT ;  /* 0x000000000000894d */ /* 0x000fea0003800000 */
[----:B------:R-:W1:Y:S01]  /*1da0*/  LDC R28, c[0x0][0x388] ;  /* 0x0000e200ff1c7b82 */ /* 0x000e620000000800 */
[----:B------:R-:W-:Y:S02]  /*1db0*/  ISETP.GE.U32.AND P0, PT, R2, 0x4, PT ;  /* 0x000000040200780c */ /* 0x000fe40003f06070 */
[----:B-1----:R-:W-:-:S11]  /*1dc0*/  LOP3.LUT R28, R28, 0x3, RZ, 0xc0, !PT ;  /* 0x000000031c1c7812 */ /* 0x002fd600078ec0ff */
[----:B------:R-:W-:Y:S05]  /*1dd0*/  @!P0 BRA `(.L_x_39) ;  /* 0x0000000000708947 */ /* 0x000fea0003800000 */
[----:B0-----:R-:W-:Y:S01]  /*1de0*/  IMAD R16, R29, 0x80, R26 ;  /* 0x000000801d107824 */ /* 0x001fe200078e021a */
        /* <DEDUP_REMOVED lines=26> */
[----:B------:R-:W-:-:S07]  /*1f90*/  VIADD R29, R29, 0x4 ;  /* 0x000000041d1d7836 */ /* 0x000fce0000000000 */
.L_x_39:
[----:B------:R-:W-:-:S13]  /*1fa0*/  ISETP.NE.AND P0, PT, R28, RZ, PT ;  /* 0x000000ff1c00720c */ /* 0x000fda0003f05270 */
[----:B------:R-:W-:Y:S05]  /*1fb0*/  @!P0 EXIT ;  /* 0x000000000000894d */ /* 0x000fea0003800000 */
[----:B------:R-:W2:Y:S01]  /*1fc0*/  S2R R0, SR_TID.X ;  /* 0x0000000000007919 */ /* 0x000ea20000002100 */
[----:B------:R-:W3:Y:S01]  /*1fd0*/  LDC.64 R26, c[0x0][0x390] ;  /* 0x0000e400ff1a7b82 */ /* 0x000ee20000000a00 */
[----:B01----:R-:W-:Y:S01]  /*1fe0*/  IMAD.MOV R16, RZ, RZ, -R28 ;  /* 0x000000ffff107224 */ /* 0x003fe200078e0a1c */
[----:B--2---:R-:W-:-:S07]  /*1ff0*/  LEA R2, R29, R0, 0x7 ;  /* 0x000000001d027211 */ /* 0x004fce00078e38ff */
.L_x_40:
[----:B------:R-:W-:-:S06]  /*2000*/  IMAD.WIDE R4, R2, 0x4, R22 ;  /* 0x0000000402047825 */ /* 0x000fcc00078e0216 */
[----:B------:R0:W5:Y:S01]  /*2010*/  LDG.E R4, desc[UR36][R4.64] ;  /* 0x0000002404047981 */ /* 0x000162000c1e1900 */
[----:B------:R-:W-:Y:S01]  /*2020*/  IMAD.WIDE R18, R2, 0x4, R24 ;  /* 0x0000000402127825 */ /* 0x000fe200078e0218 */
[----:B------:R-:W-:-:S03]  /*2030*/  MOV R20, 0x2060 ;  /* 0x0000206000147802 */ /* 0x000fc60000000f00 */
[----:B------:R-:W-:-:S07]  /*2040*/  IMAD.MOV.U32 R21, RZ, RZ, 0x0 ;  /* 0x00000000ff157424 */ /* 0x000fce00078e00ff */
[----:B0--3-5:R-:W-:Y:S05]  /*2050*/  CALL.REL.NOINC R26 `(_ZN3cub18CUB_300001_SM_10006detail9transform16transform_kernelINS2_10policy_hubILb1EN4cuda3std3__45tupleIJN6thrust24THRUST_300001_SM_1000_NS6detail15normal_iteratorINSA_10device_ptrIiEEEEEEEE10policy1000ElPFiiESF_JPiEEEvT0_iT1_T2_DpNS2_10kernel_argIT3_EE) ;  /* 0xffffffdc1ae87344 */ /* 0x029fea0003c3ffff */
[----:B------:R-:W-:Y:S01]  /*2060*/  VIADD R16, R16, 0x1 ;  /* 0x0000000110107836 */ /* 0x000fe20000000000 */
[----:B------:R0:W-:Y:S04]  /*2070*/  STG.E desc[UR36][R18.64], R4 ;  /* 0x0000000412007986 */ /* 0x0001e8000c101924 */
[----:B------:R-:W-:-:S13]  /*2080*/  ISETP.NE.AND P0, PT, R16, RZ, PT ;  /* 0x000000ff1000720c */ /* 0x000fda0003f05270 */
[----:B0-----:R-:W-:Y:S05]  /*2090*/  @!P0 EXIT ;  /* 0x000000000000894d */ /* 0x001fea0003800000 */
[----:B------:R-:W-:Y:S01]  /*20a0*/  VIADD R2, R2, 0x80 ;  /* 0x0000008002027836 */ /* 0x000fe20000000000 */
[----:B------:R-:W-:Y:S06]  /*20b0*/  BRA `(.L_x_40) ;  /* 0xfffffffc00d07947 */ /* 0x000fec000383ffff */
.L_x_41:
[----:B------:R-:W-:-:S00]  /*20c0*/  BRA `(.L_x_41) ;  /* 0xfffffffc00fc7947 */ /* 0x000fc0000383ffff */
[----:B------:R-:W-:-:S00]  /*20d0*/  NOP ;  /* 0x0000000000007918 */ /* 0x000fc00000000000 */
        /* <DEDUP_REMOVED lines=10> */
.L_x_91:


//--------------------- .text._ZN3cub18CUB_300001_SM_10006detail9transform16transform_kernelINS2_10policy_hubILb1EN4cuda3std3__45tupleIJN6thrust24THRUST_300001_SM_1000_NS6detail15normal_iteratorINSA_10device_ptrIiEEEEEEEE10policy1000EiPFiiESF_JPiEEEvT0_iT1_T2_DpNS2_10kernel_argIT3_EE --------------------------
	.section	.text._ZN3cub18CUB_300001_SM_10006detail9transform16transform_kernelINS2_10policy_hubILb1EN4cuda3std3__45tupleIJN6thrust24THRUST_300001_SM_1000_NS6detail15normal_iteratorINSA_10device_ptrIiEEEEEEEE10policy1000EiPFiiESF_JPiEEEvT0_iT1_T2_DpNS2_10kernel_argIT3_EE,"ax",@progbits
	.align	128
        .global         _ZN3cub18CUB_300001_SM_10006detail9transform16transform_kernelINS2_10policy_hubILb1EN4cuda3std3__45tupleIJN6thrust24THRUST_300001_SM_1000_NS6detail15normal_iteratorINSA_10device_ptrIiEEEEEEEE10policy1000EiPFiiESF_JPiEEEvT0_iT1_T2_DpNS2_10kernel_argIT3_EE
        .type           _ZN3cub18CUB_300001_SM_10006detail9transform16transform_kernelINS2_10policy_hubILb1EN4cuda3std3__45tupleIJN6thrust24THRUST_300001_SM_1000_NS6detail15normal_iteratorINSA_10device_ptrIiEEEEEEEE10policy1000EiPFiiESF_JPiEEEvT0_iT1_T2_DpNS2_10kernel_argIT3_EE,@function
        .size           _ZN3cub18CUB_300001_SM_10006detail9transform16transform_kernelINS2_10policy_hubILb1EN4cuda3std3__45tupleIJN6thrust24THRUST_300001_SM_1000_NS6detail15normal_iteratorINSA_10device_ptrIiEEEEEEEE10policy1000EiPFiiESF_JPiEEEvT0_iT1_T2_DpNS2_10kernel_argIT3_EE,(.L_x_92 - _ZN3cub18CUB_300001_SM_10006detail9transform16transform_kernelINS2_10policy_hubILb1EN4cuda3std3__45tupleIJN6thrust24THRUST_300001_SM_1000_NS6detail15normal_iteratorINSA_10device_ptrIiEEEEEEEE10policy1000EiPFiiESF_JPiEEEvT0_iT1_T2_DpNS2_10kernel_argIT3_EE)
        .other          _ZN3cub18CUB_300001_SM_10006detail9transform16transform_kernelINS2_10policy_hubILb1EN4cuda3std3__45tupleIJN6thrust24THRUST_300001_SM_1000_NS6detail15normal_iteratorINSA_10device_ptrIiEEEEEEEE10policy1000EiPFiiESF_JPiEEEvT0_iT1_T2_DpNS2_10kernel_argIT3_EE,@"STO_CUDA_ENTRY STV_DEFAULT"
_ZN3cub18CUB_300001_SM_10006detail9transform16transform_kernelINS2_10policy_hubILb1EN4cuda3std3__45tupleIJN6thrust24THRUST_300001_SM_1000_NS6detail15normal_iteratorINSA_10device_ptrIiEEEEEEEE10policy1000EiPFiiESF_JPiEEEvT0_iT1_T2_DpNS2_10kernel_argIT3_EE:
.text._ZN3cub18CUB_300001_SM_10006detail9transform16transform_kernelINS2_10policy_hubILb1EN4cuda3std3__45tupleIJN6thrust24THRUST_300001_SM_1000_NS6detail15normal_iteratorINSA_10device_ptrIiEEEEEEEE10policy1000EiPFiiESF_JPiEEEvT0_iT1_T2_DpNS2_10kernel_argIT3_EE:
[----:B------:R-:W-:Y:S08]  /*0000*/  LDC R1, c[0x0][0x37c] ;  /* 0x0000df00ff017b82 */ /* 0x000ff00000000800 */
[----:B------:R-:W0:Y:S01]  /*0010*/  LDC.64 R2, c[0x0][0x380] ;  /* 0x0000e000ff027b82 */ /* 0x000e220000000a00 */
[----:B------:R-:W1:Y:S01]  /*0020*/  S2R R16, SR_TID.X ;  /* 0x0000000000107919 */ /* 0x000e620000002100 */
[----:B------:R-:W2:Y:S01]  /*0030*/  LDCU.64 UR36, c[0x0][0x358] ;  /* 0x00006b00ff2477ac */ /* 0x000ea20008000a00 */
[----:B------:R-:W-:Y:S05]  /*0040*/  BSSY.RECONVERGENT B0, `(.L_x_42) ;  /* 0x0000016000007945 */ /* 0x000fea0003800200 */
[----:B------:R-:W3:Y:S08]  /*0050*/  S2UR UR4, SR_CTAID.X ;  /* 0x00000000000479c3 */ /* 0x000ef00000002500 */
[----:B------:R-:W4:Y:S01]  /*0060*/  LDC.64 R36, c[0x0][0x398] ;  /* 0x0000e600ff247b82 */ /* 0x000f220000000a00 */
[----:B0-----:R-:W-:-:S07]  /*0070*/  IMAD.SHL.U32 R0, R3, 0x80, RZ ;  /* 0x0000008003007824 */ /* 0x001fce00078e00ff */
[----:B------:R-:W0:Y:S01]  /*0080*/  LDC.64 R30, c[0x0][0x390] ;  /* 0x0000e400ff1e7b82 */ /* 0x000e220000000a00 */
[----:B---3--:R-:W-:Y:S02]  /*0090*/  IMAD R7, R0, UR4, RZ ;  /* 0x0000000400077c24 */ /* 0x008fe4000f8e02ff */
[----:B-1----:R-:W-:Y:S02]  /*00a0*/  IMAD.SHL.U32 R9, R16, 0x80, RZ ;  /* 0x0000008010097824 */ /* 0x002fe400078e00ff */
[----:B------:R-:W-:-:S05]  /*00b0*/  IMAD.IADD R5, R2, 0x1, -R7 ;  /* 0x0000000102057824 */ /* 0x000fca00078e0a07 */
[CC--:B------:R-:W-:Y:S02]  /*00c0*/  VIMNMX R18, PT, PT, R0.reuse, R5.reuse, PT ;  /* 0x0000000500127248 */ /* 0x0c0fe40003fe0100 */
[----:B------:R-:W-:-:S03]  /*00d0*/  ISETP.GT.AND P0, PT, R0, R5, PT ;  /* 0x000000050000720c */ /* 0x000fc60003f04270 */
[----:B------:R-:W-:-:S05]  /*00e0*/  IMAD.SHL.U32 R2, R18, 0x4, RZ ;  /* 0x0000000412027824 */ /* 0x000fca00078e00ff */
[----:B------:R-:W-:-:S13]  /*00f0*/  ISETP.GE.AND P1, PT, R9, R2, PT ;  /* 0x000000020900720c */ /* 0x000fda0003f26270 */
[----:B--2-4-:R-:W-:Y:S05]  /*0100*/  @P1 BRA `(.L_x_43) ;  /* 0x0000000000241947 */ /* 0x014fea0003800000 */
[----:B------:R-:W1:Y:S02]  /*0110*/  LDC.64 R4, c[0x0][0x398] ;  /* 0x0000e600ff047b82 */ /* 0x000e640000000a00 */
[----:B-1----:R-:W-:-:S04]  /*0120*/  IMAD.WIDE.U32 R4, R16, 0x80, R4 ;  /* 0x0000008010047825 */ /* 0x002fc800078e0004 */
[----:B------:R-:W-:-:S07]  /*0130*/  IMAD.WIDE R4, R7, 0x4, R4 ;  /* 0x0000000407047825 */ /* 0x000fce00078e0204 */
.L_x_44:
[----:B------:R-:W-:Y:S01]  /*0140*/  VIADD R9, R9, 0x4000 ;  /* 0x0000400009097836 */ /* 0x000fe20000000000 */
[----:B------:R1:W-:Y:S04]  /*0150*/  CCTL.E.PF2 [R4] ;  /* 0x000000000400798f */ /* 0x0003e80000800100 */
[----:B------:R-:W-:Y:S02]  /*0160*/  ISETP.GE.AND P1, PT, R9, R2, PT ;  /* 0x000000020900720c */ /* 0x000fe40003f26270 */
[----:B-1----:R-:W-:-:S05]  /*0170*/  IADD3 R4, P2, PT, R4, 0x4000, RZ ;  /* 0x0000400004047810 */ /* 0x002fca0007f5e0ff */
[----:B------:R-:W-:-:S06]  /*0180*/  IMAD.X R5, RZ, RZ, R5, P2 ;  /* 0x000000ffff057224 */ /* 0x000fcc00010e0605 */
[----:B------:R-:W-:Y:S05]  /*0190*/  @!P1 BRA `(.L_x_44) ;  /* 0xfffffffc00e89947 */ /* 0x000fea000383ffff */
.L_x_43:
[----:B------:R-:W-:Y:S05]  /*01a0*/  BSYNC.RECONVERGENT B0 ;  /* 0x0000000000007941 */ /* 0x000fea0003800200 */
.L_x_42:
[----:B------:R-:W-:-:S04]  /*01b0*/  IMAD.WIDE R36, R7, 0x4, R36 ;  /* 0x0000000407247825 */ /* 0x000fc800078e0224 */
[----:B0-----:R-:W-:Y:S01]  /*01c0*/  IMAD.WIDE R30, R7, 0x4, R30 ;  /* 0x00000004071e7825 */ /* 0x001fe200078e021e */
[----:B------:R-:W-:Y:S06]  /*01d0*/  @P0 BRA `(.L_x_45) ;  /* 0x0000000c00c00947 */ /* 0x000fec0003800000 */
[----:B------:R-:W-:-:S13]  /*01e0*/  ISETP.GE.AND P0, PT, R3, 0x1, PT ;  /* 0x000000010300780c */ /* 0x000fda0003f06270 */
[----:B------:R-:W-:Y:S05]  /*01f0*/  @!P0 EXIT ;  /* 0x000000000000894d */ /* 0x000fea0003800000 */
[C---:B------:R-:W-:Y:S01]  /*0200*/  ISETP.GE.U32.AND P0, PT, R3.reuse, 0x10, PT ;  /* 0x000000100300780c */ /* 0x040fe20003f06070 */
[----:B------:R-:W-:Y:S01]  /*0210*/  HFMA2 R23, -RZ, RZ, 0, 0 ;  /* 0x00000000ff177431 */ /* 0x000fe200000001ff */
[----:B------:R-:W-:-:S11]  /*0220*/  LOP3.LUT R22, R3, 0xf, RZ, 0xc0, !PT ;  /* 0x0000000f03167812 */ /* 0x000fd600078ec0ff */
[----:B------:R-:W-:Y:S05]  /*0230*/  @!P0 BRA `(.L_x_46) ;  /* 0x0000000400ec8947 */ /* 0x000fea0003800000 */
[----:B------:R-:W-:Y:S01]  /*0240*/  IMAD.MOV.U32 R4, RZ, RZ, 0x800 ;  /* 0x00000800ff047424 */ /* 0x000fe200078e00ff */
[----:B------:R-:W-:Y:S01]  /*0250*/  LOP3.LUT R23, R3, 0x7ffffff0, RZ, 0xc0, !PT ;  /* 0x7ffffff003177812 */ /* 0x000fe200078ec0ff */
[----:B------:R-:W-:Y:S01]  /*0260*/  IMAD.MOV.U32 R5, RZ, RZ, 0x0 ;  /* 0x00000000ff057424 */ /* 0x000fe200078e00ff */
[----:B------:R-:W-:Y:S01]  /*0270*/  BSSY.RECONVERGENT B6, `(.L_x_46) ;  /* 0x0000077000067945 */ /* 0x000fe20003800200 */
[C---:B------:R-:W-:Y:S01]  /*0280*/  VIADD R18, R16.reuse, 0x480 ;  /* 0x0000048010127836 */ /* 0x040fe20000000000 */
[----:B------:R-:W-:Y:S01]  /*0290*/  IADD3 R19, PT, PT, -R23, RZ, RZ ;  /* 0x000000ff17137210 */ /* 0x000fe20007ffe1ff */
[----:B------:R-:W-:-:S04]  /*02a0*/  IMAD.WIDE.U32 R4, R16, 0x4, R4 ;  /* 0x0000000410047825 */ /* 0x000fc800078e0004 */
[----:B------:R-:W-:Y:S02]  /*02b0*/  IMAD.MOV.U32 R2, RZ, RZ, R4 ;  /* 0x000000ffff027224 */ /* 0x000fe400078e0004 */
[----:B------:R-:W-:-:S07]  /*02c0*/  IMAD.MOV.U32 R17, RZ, RZ, R5 ;  /* 0x000000ffff117224 */ /* 0x000fce00078e0005 */
.L_x_47:
[----:B------:R-:W-:Y:S01]  /*02d0*/  IADD3 R24, P0, PT, R36, R2, RZ ;  /* 0x0000000224187210 */ /* 0x000fe20007f1e0ff */
[----:B------:R-:W0:Y:S04]  /*02e0*/  LDC.64 R6, c[0x0][0x388] ;  /* 0x0000e200ff067b82 */ /* 0x000e280000000a00 */
[----:B------:R-:W-:-:S05]  /*02f0*/  IMAD.X R25, R37, 0x1, R17, P0 ;  /* 0x0000000125197824 */ /* 0x000fca00000e0611 */
[----:B------:R1:W5:Y:S01]  /*0300*/  LDG.E R4, desc[UR36][R24.64+-0x800] ;  /* 0xfff8002418047981 */ /* 0x000362000c1e1900 */
[----:B------:R-:W-:Y:S01]  /*0310*/  IMAD.MOV.U32 R28, RZ, RZ, 0x600 ;  /* 0x00000600ff1c7424 */ /* 0x000fe200078e00ff */
[----:B------:R-:W-:Y:S01]  /*0320*/  MOV R20, 0x370 ;  /* 0x0000037000147802 */ /* 0x000fe20000000f00 */
[----:B------:R-:W-:Y:S02]  /*0330*/  IMAD.MOV.U32 R29, RZ, RZ, 0x0 ;  /* 0x00000000ff1d7424 */ /* 0x000fe400078e00ff */
[----:B------:R-:W-:Y:S02]  /*0340*/  IMAD.MOV.U32 R21, RZ, RZ, 0x0 ;  /* 0x00000000ff157424 */ /* 0x000fe400078e00ff */
[----:B------:R-:W-:-:S07]  /*0350*/  IMAD.WIDE R28, R18, 0x4, R28 ;  /* 0x00000004121c7825 */ /* 0x000fce00078e021c */
[----:B01---5:R-:W-:Y:S05]  /*0360*/  CALL.REL.NOINC R6 `(_ZN3cub18CUB_300001_SM_10006detail9transform16transform_kernelINS2_10policy_hubILb1EN4cuda3std3__45tupleIJN6thrust24THRUST_300001_SM_1000_NS6detail15normal_iteratorINSA_10device_ptrIiEEEEEEEE10policy1000EiPFiiESF_JPiEEEvT0_iT1_T2_DpNS2_10kernel_argIT3_EE) ;  /* 0xfffffffc06247344 */ /* 0x023fea0003c3ffff */
[----:B------:R-:W-:Y:S01]  /*0370*/  IADD3 R26, P0, PT, R30, R2, RZ ;  /* 0x000000021e1a7210 */ /* 0x000fe20007f1e0ff */
[----:B------:R-:W0:Y:S04]  /*0380*/  LDC.64 R6, c[0x0][0x388] ;  /* 0x0000e200ff067b82 */ /* 0x000e280000000a00 */
[----:B------:R-:W-:-:S05]  /*0390*/  IMAD.X R27, R31, 0x1, R17, P0 ;  /* 0x000000011f1b7824 */ /* 0x000fca00000e0611 */
[----:B------:R1:W-:Y:S04]  /*03a0*/  STG.E desc[UR36][R26.64+-0x800], R4 ;  /* 0xfff800041a007986 */ /* 0x0003e8000c101924 */
[----:B-1----:R1:W5:Y:S01]  /*03b0*/  LDG.E R4, desc[UR36][R24.64+-0x600] ;  /* 0xfffa002418047981 */ /* 0x002362000c1e1900 */
[----:B------:R-:W-:Y:S02]  /*03c0*/  MOV R20, 0x3f0 ;  /* 0x000003f000147802 */ /* 0x000fe40000000f00 */
[----:B------:R-:W-:-:S07]  /*03d0*/  MOV R21, 0x0 ;  /* 0x0000000000157802 */ /* 0x000fce0000000f00 */
[----:B01---5:R-:W-:Y:S05]  /*03e0*/  CALL.REL.NOINC R6 `(_ZN3cub18CUB_300001_SM_10006detail9transform16transform_kernelINS2_10policy_hubILb1EN4cuda3std3__45tupleIJN6thrust24THRUST_300001_SM_1000_NS6detail15normal_iteratorINSA_10device_ptrIiEEEEEEEE10policy1000EiPFiiESF_JPiEEEvT0_iT1_T2_DpNS2_10kernel_argIT3_EE) ;  /* 0xfffffffc06047344 */ /* 0x023fea0003c3ffff */
[----:B------:R0:W-:Y:S01]  /*03f0*/  STG.E desc[UR36][R26.64+-0x600], R4 ;  /* 0xfffa00041a007986 */ /* 0x0001e2000c101924 */
[----:B------:R-:W1:Y:S03]  /*0400*/  LDC.64 R6, c[0x0][0x388] ;  /* 0x0000e200ff067b82 */ /* 0x000e660000000a00 */
[----:B0-----:R0:W5:Y:S01]  /*0410*/  LDG.E R4, desc[UR36][R24.64+-0x400] ;  /* 0xfffc002418047981 */ /* 0x001162000c1e1900 */
[----:B------:R-:W-:Y:S01]  /*0420*/  MOV R20, 0x450 ;  /* 0x0000045000147802 */ /* 0x000fe20000000f00 */
[----:B------:R-:W-:-:S07]  /*0430*/  IMAD.MOV.U32 R21, RZ, RZ, 0x0 ;  /* 0x00000000ff157424 */ /* 0x000fce00078e00ff */
        /* <DEDUP_REMOVED lines=28> */
[----:B------:R-:W-:Y:S01]  /*0600*/  HFMA2 R21, -RZ, RZ, 0, 0 ;  /* 0x00000000ff157431 */ /* 0x000fe200000001ff */
        /* <DEDUP_REMOVED lines=8> */
[----:B------:R-:W-:Y:S01]  /*0690*/  IADD3 R24, P0, PT, R36, R28, RZ ;  /* 0x0000001c24187210 */ /* 0x000fe20007f1e0ff */
[----:B------:R0:W-:Y:S01]  /*06a0*/  STG.E desc[UR36][R26.64+0x800], R4 ;  /* 0x000800041a007986 */ /* 0x0001e2000c101924 */
[----:B------:R-:W1:Y:S03]  /*06b0*/  LDC.64 R6, c[0x0][0x388] ;  /* 0x0000e200ff067b82 */ /* 0x000e660000000a00 */
[----:B------:R-:W-:-:S05]  /*06c0*/  IMAD.X R25, R37, 0x1, R29, P0 ;  /* 0x0000000125197824 */ /* 0x000fca00000e061d */
[----:B0-----:R0:W5:Y:S01]  /*06d0*/  LDG.E R4, desc[UR36][R24.64+-0x600] ;  /* 0xfffa002418047981 */ /* 0x001162000c1e1900 */
[----:B------:R-:W-:Y:S01]  /*06e0*/  MOV R20, 0x710 ;  /* 0x0000071000147802 */ /* 0x000fe20000000f00 */
[----:B------:R-:W-:-:S07]  /*06f0*/  IMAD.MOV.U32 R21, RZ, RZ, 0x0 ;  /* 0x00000000ff157424 */ /* 0x000fce00078e00ff */
[----:B01---5:R-:W-:Y:S05]  /*0700*/  CALL.REL.NOINC R6 `(_ZN3cub18CUB_300001_SM_10006detail9transform16transform_kernelINS2_10policy_hubILb1EN4cuda3std3__45tupleIJN6thrust24THRUST_300001_SM_1000_NS6detail15normal_iteratorINSA_10device_ptrIiEEEEEEEE10policy1000EiPFiiESF_JPiEEEvT0_iT1_T2_DpNS2_10kernel_argIT3_EE) ;  /* 0xfffffff8063c7344 */ /* 0x023fea0003c3ffff */
[----:B------:R-:W-:Y:S01]  /*0710*/  IADD3 R26, P0, PT, R30, R28, RZ ;  /* 0x0000001c1e1a7210 */ /* 0x000fe20007f1e0ff */
[----:B------:R-:W0:Y:S04]  /*0720*/  LDC.64 R6, c[0x0][0x388] ;  /* 0x0000e200ff067b82 */ /* 0x000e280000000a00 */
[----:B------:R-:W-:-:S05]  /*0730*/  IMAD.X R27, R31, 0x1, R29, P0 ;  /* 0x000000011f1b7824 */ /* 0x000fca00000e061d */
[----:B------:R1:W-:Y:S04]  /*0740*/  STG.E desc[UR36][R26.64+-0x600], R4 ;  /* 0xfffa00041a007986 */ /* 0x0003e8000c101924 */
[----:B-1----:R1:W5:Y:S01]  /*0750*/  LDG.E R4, desc[UR36][R24.64+-0x400] ;  /* 0xfffc002418047981 */ /* 0x002362000c1e1900 */
[----:B------:R-:W-:Y:S01]  /*0760*/  MOV R20, 0x790 ;  /* 0x0000079000147802 */ /* 0x000fe20000000f00 */
[----:B------:R-:W-:-:S07]  /*0770*/  IMAD.MOV.U32 R21, RZ, RZ, 0x0 ;  /* 0x00000000ff157424 */ /* 0x000fce00078e00ff */
[----:B01---5:R-:W-:Y:S05]  /*0780*/  CALL.REL.NOINC R6 `(_ZN3cub18CUB_300001_SM_10006detail9transform16transform_kernelINS2_10policy_hubILb1EN4cuda3std3__45tupleIJN6thrust24THRUST_300001_SM_1000_NS6detail15normal_iteratorINSA_10device_ptrIiEEEEEEEE10policy1000EiPFiiESF_JPiEEEvT0_iT1_T2_DpNS2_10kernel_argIT3_EE) ;  /* 0xfffffff8061c7344 */ /* 0x023fea0003c3ffff */
[----:B------:R0:W-:Y:S01]  /*0790*/  STG.E desc[UR36][R26.64+-0x400], R4 ;  /* 0xfffc00041a007986 */ /* 0x0001e2000c101924 */
[----:B------:R-:W1:Y:S03]  /*07a0*/  LDC.64 R6, c[0x0][0x388] ;  /* 0x0000e200ff067b82 */ /* 0x000e660000000a00 */
[----:B0-----:R0:W5:Y:S01]  /*07b0*/  LDG.E R4, desc[UR36][R24.64+-0x200] ;  /* 0xfffe002418047981 */ /* 0x001162000c1e1900 */
        /* <DEDUP_REMOVED lines=28> */
[----:B------:R-:W-:Y:S01]  /*0980*/  VIADD R19, R19, 0x10 ;  /* 0x0000001013137836 */ /* 0x000fe20000000000 */
[----:B------:R-:W-:Y:S02]  /*0990*/  IADD3 R2, P1, PT, R2, 0x2000, RZ ;  /* 0x0000200002027810 */ /* 0x000fe40007f3e0ff */
[----:B------:R-:W-:Y:S02]  /*09a0*/  IADD3 R18, PT, PT, R18, 0x800, RZ ;  /* 0x0000080012127810 */ /* 0x000fe40007ffe0ff */
[----:B------:R-:W-:Y:S01]  /*09b0*/  ISETP.NE.AND P0, PT, R19, RZ, PT ;  /* 0x000000ff1300720c */ /* 0x000fe20003f05270 */
[----:B------:R-:W-:-:S12]  /*09c0*/  IMAD.X R17, RZ, RZ, R17, P1 ;  /* 0x000000ffff117224 */ /* 0x000fd800008e0611 */
[----:B0-----:R-:W-:Y:S05]  /*09d0*/  @P0 BRA `(.L_x_47) ;  /* 0xfffffff8003c0947 */ /* 0x001fea000383ffff */
[----:B------:R-:W-:Y:S05]  /*09e0*/  BSYNC.RECONVERGENT B6 ;  /* 0x0000000000067941 */ /* 0x000fea0003800200 */
.L_x_46:
[----:B------:R-:W-:-:S13]  /*09f0*/  ISETP.NE.AND P0, PT, R22, RZ, PT ;  /* 0x000000ff1600720c */ /* 0x000fda0003f05270 */
[----:B------:R-:W-:Y:S05]  /*0a00*/  @!P0 EXIT ;  /* 0x000000000000894d */ /* 0x000fea0003800000 */
[----:B------:R-:W0:Y:S01]  /*0a10*/  LDC R2, c[0x0][0x384] ;  /* 0x0000e100ff027b82 */ /* 0x000e220000000800 */
[----:B------:R-:W-:Y:S02]  /*0a20*/  ISETP.GE.U32.AND P0, PT, R22, 0x8, PT ;  /* 0x000000081600780c */ /* 0x000fe40003f06070 */
[----:B0-----:R-:W-:-:S11]  /*0a30*/  LOP3.LUT R2, R2, 0x7, RZ, 0xc0, !PT ;  /* 0x0000000702027812 */ /* 0x001fd600078ec0ff */
[----:B------:R-:W-:Y:S05]  /*0a40*/  @!P0 BRA `(.L_x_48) ;  /* 0x0000000000d08947 */ /* 0x000fea0003800000 */
[----:B------:R-:W-:Y:S01]  /*0a50*/  IMAD R17, R23, 0x80, R16 ;  /* 0x0000008017117824 */ /* 0x000fe200078e0210 */
[----:B------:R-:W0:Y:S03]  /*0a60*/  LDC.64 R6, c[0x0][0x388] ;  /* 0x0000e200ff067b82 */ /* 0x000e260000000a00 */
[----:B------:R-:W-:-:S05]  /*0a70*/  IMAD.WIDE R18, R17, 0x4, R36 ;  /* 0x0000000411127825 */ /* 0x000fca00078e0224 */
[----:B------:R1:W5:Y:S01]  /*0a80*/  LDG.E R4, desc[UR36][R18.64] ;  /* 0x0000002412047981 */ /* 0x000362000c1e1900 */
[----:B------:R-:W-:Y:S01]  /*0a90*/  MOV R20, 0xac0 ;  /* 0x00000ac000147802 */ /* 0x000fe20000000f00 */
[----:B------:R-:W-:-:S07]  /*0aa0*/  IMAD.MOV.U32 R21, RZ, RZ, 0x0 ;  /* 0x00000000ff157424 */ /* 0x000fce00078e00ff */
[----:B01---5:R-:W-:Y:S05]  /*0ab0*/  CALL.REL.NOINC R6 `(_ZN3cub18CUB_300001_SM_10006detail9transform16transform_kernelINS2_10policy_hubILb1EN4cuda3std3__45tupleIJN6thrust24THRUST_300001_SM_1000_NS6detail15normal_iteratorINSA_10device_ptrIiEEEEEEEE10policy1000EiPFiiESF_JPiEEEvT0_iT1_T2_DpNS2_10kernel_argIT3_EE) ;  /* 0xfffffff406507344 */ /* 0x023fea0003c3ffff */
[----:B------:R-:W-:Y:S01]  /*0ac0*/  IMAD.WIDE R24, R17, 0x4, R30 ;  /* 0x0000000411187825 */ /* 0x000fe200078e021e */
[----:B------:R-:W0:Y:S04]  /*0ad0*/  LDC.64 R6, c[0x0][0x388] ;  /* 0x0000e200ff067b82 */ /* 0x000e280000000a00 */
        /* <DEDUP_REMOVED lines=42> */
[----:B------:R-:W-:-:S07]  /*0d80*/  VIADD R23, R23, 0x8 ;  /* 0x0000000817177836 */ /* 0x000fce0000000000 */
.L_x_48:
[----:B------:R-:W-:-:S13]  /*0d90*/  ISETP.NE.AND P0, PT, R2, RZ, PT ;  /* 0x000000ff0200720c */ /* 0x000fda0003f05270 */
[----:B------:R-:W-:Y:S05]  /*0da0*/  @!P0 EXIT ;  /* 0x000000000000894d */ /* 0x000fea0003800000 */
[----:B------:R-:W1:Y:S01]  /*0db0*/  LDC R0, c[0x0][0x384] ;  /* 0x0000e100ff007b82 */ /* 0x000e620000000800 */
[----:B------:R-:W-:Y:S02]  /*0dc0*/  ISETP.GE.U32.AND P0, PT, R2, 0x4, PT ;  /* 0x000000040200780c */ /* 0x000fe40003f06070 */
[----:B-1----:R-:W-:-:S11]  /*0dd0*/  LOP3.LUT R2, R0, 0x3, RZ, 0xc0, !PT ;  /* 0x0000000300027812 */ /* 0x002fd600078ec0ff */
[----:B------:R-:W-:Y:S05]  /*0de0*/  @!P0 BRA `(.L_x_49) ;  /* 0x0000000000708947 */ /* 0x000fea0003800000 */
[----:B------:R-:W-:Y:S01]  /*0df0*/  LEA R17, R23, R16, 0x7 ;  /* 0x0000001017117211 */ /* 0x000fe200078e38ff */
[----:B------:R-:W1:Y:S04]  /*0e00*/  LDC.64 R6, c[0x0][0x388] ;  /* 0x0000e200ff067b82 */ /* 0x000e680000000a00 */
[----:B------:R-:W-:-:S05]  /*0e10*/  IMAD.WIDE R18, R17, 0x4, R36 ;  /* 0x0000000411127825 */ /* 0x000fca00078e0224 */
[----:B0-----:R0:W5:Y:S01]  /*0e20*/  LDG.E R4, desc[UR36][R18.64] ;  /* 0x0000002412047981 */ /* 0x001162000c1e1900 */
        /* <DEDUP_REMOVED lines=24> */
.L_x_49:
[----:B------:R-:W-:-:S13]  /*0fb0*/  ISETP.NE.AND P0, PT, R2, RZ, PT ;  /* 0x000000ff0200720c */ /* 0x000fda0003f05270 */
[----:B------:R-:W-:Y:S05]  /*0fc0*/  @!P0 EXIT ;  /* 0x000000000000894d */ /* 0x000fea0003800000 */
[----:B------:R-:W2:Y:S01]  /*0fd0*/  LDC.64 R18, c[0x0][0x388] ;  /* 0x0000e200ff127b82 */ /* 0x000ea20000000a00 */
[----:B------:R-:W-:Y:S01]  /*0fe0*/  LEA R23, R23, R16, 0x7 ;  /* 0x0000001017177211 */ /* 0x000fe200078e38ff */
[----:B------:R-:W-:-:S07]  /*0ff0*/  IMAD.MOV R2, RZ, RZ, -R2 ;  /* 0x000000ffff027224 */ /* 0x000fce00078e0a02 */
.L_x_50:
[----:B01----:R-:W-:-:S06]  /*1000*/  IMAD.WIDE R4, R23, 0x4, R36 ;  /* 0x0000000417047825 */ /* 0x003fcc00078e0224 */
[----:B------:R0:W5:Y:S01]  /*1010*/  LDG.E R4, desc[UR36][R4.64] ;  /* 0x0000002404047981 */ /* 0x000162000c1e1900 */
[----:B------:R-:W-:Y:S01]  /*1020*/  VIADD R2, R2, 0x1 ;  /* 0x0000000102027836 */ /* 0x000fe20000000000 */
[----:B------:R-:W-:Y:S01]  /*1030*/  MOV R20, 0x1090 ;  /* 0x0000109000147802 */ /* 0x000fe20000000f00 */
[----:B------:R-:W-:-:S03]  /*1040*/  IMAD.WIDE R24, R23, 0x4, R30 ;  /* 0x0000000417187825 */ /* 0x000fc600078e021e */
[----:B------:R-:W-:Y:S01]  /*1050*/  ISETP.NE.AND P0, PT, R2, RZ, PT ;  /* 0x000000ff0200720c */ /* 0x000fe20003f05270 */
[----:B------:R-:W-:-:S03]  /*1060*/  IMAD.MOV.U32 R21, RZ, RZ, 0x0 ;  /* 0x00000000ff157424 */ /* 0x000fc600078e00ff */
[----:B0-----:R-:W-:-:S09]  /*1070*/  P2R R16, PR, RZ, 0x1 ;  /* 0x00000001ff107803 */ /* 0x001fd20000000000 */
[----:B--2--5:R-:W-:Y:S05]  /*1080*/  CALL.REL.NOINC R18 `(_ZN3cub18CUB_300001_SM_10006detail9transform16transform_kernelINS2_10policy_hubILb1EN4cuda3std3__45tupleIJN6thrust24THRUST_300001_SM_1000_NS6detail15normal_iteratorINSA_10device_ptrIiEEEEEEEE10policy1000EiPFiiESF_JPiEEEvT0_iT1_T2_DpNS2_10kernel_argIT3_EE) ;  /* 0xffffffec12dc7344 */ /* 0x024fea0003c3ffff */
[----:B------:R3:W-:Y:S01]  /*1090*/  STG.E desc[UR36][R24.64], R4 ;  /* 0x0000000418007986 */ /* 0x0007e2000c101924 */
[----:B------:R-:W-:Y:S01]  /*10a0*/  ISETP.NE.AND P6, PT, R16, RZ, PT ;  /* 0x000000ff1000720c */ /* 0x000fe20003fc5270 */
[----:B------:R-:W-:-:S12]  /*10b0*/  VIADD R23, R23, 0x80 ;  /* 0x0000008017177836 */ /* 0x000fd80000000000 */
[----:B---3--:R-:W-:Y:S05]  /*10c0*/  @P6 BRA `(.L_x_50) ;  /* 0xfffffffc00cc6947 */ /* 0x008fea000383ffff */
[----:B------:R-:W-:Y:S05]  /*10d0*/  EXIT ;  /* 0x000000000000794d */ /* 0x000fea0003800000 */
.L_x_45:
[----:B------:R-:W-:-:S13]  /*10e0*/  ISETP.GE.AND P0, PT, R3, 0x1, PT ;  /* 0x000000010300780c */ /* 0x000fda0003f06270 */
[----:B------:R-:W-:Y:S05]  /*10f0*/  @!P0 EXIT ;  /* 0x000000000000894d */ /* 0x000fea0003800000 */
[C---:B------:R-:W-:Y:S01]  /*1100*/  ISETP.GE.U32.AND P0, PT, R3.reuse, 0x8, PT ;  /* 0x000000080300780c */ /* 0x040fe20003f06070 */
[----:B------:R-:W-:Y:S01]  /*1110*/  IMAD.MOV.U32 R23, RZ, RZ, RZ ;  /* 0x000000ffff177224 */ /* 0x000fe200078e00ff */
[----:B------:R-:W-:-:S11]  /*1120*/  LOP3.LUT R2, R3, 0x7, RZ, 0xc0, !PT ;  /* 0x0000000703027812 */ /* 0x000fd600078ec0ff */
[----:B------:R-:W-:Y:S05]  /*1130*/  @!P0 BRA `(.L_x_51) ;  /* 0x0000000400948947 */ /* 0x000fea0003800000 */
[----:B------:R-:W-:Y:S01]  /*1140*/  BSSY.RECONVERGENT B7, `(.L_x_51) ;  /* 0x0000064000077945 */ /* 0x000fe20003800200 */
[----:B------:R-:W-:Y:S02]  /*1150*/  LOP3.LUT R23, R3, 0x7ffffff8, RZ, 0xc0, !PT ;  /* 0x7ffffff803177812 */ /* 0x000fe400078ec0ff */
[----:B------:R-:W-:-:S07]  /*1160*/  MOV R19, RZ ;  /* 0x000000ff00137202 */ /* 0x000fce0000000f00 */
.L_x_68:
[C---:B------:R-:W-:Y:S01]  /*1170*/  IMAD R17, R19.reuse, 0x80, R16 ;  /* 0x0000008013117824 */ /* 0x040fe200078e0210 */
[----:B------:R-:W-:Y:S01]  /*1180*/  BSSY.RECONVERGENT B6, `(.L_x_52) ;  /* 0x000000e000067945 */ /* 0x000fe20003800200 */
[----:B------:R-:W-:-:S03]  /*1190*/  VIADD R19, R19, 0x8 ;  /* 0x0000000813137836 */ /* 0x000fc60000000000 */
[----:B------:R-:W-:Y:S02]  /*11a0*/  ISETP.GE.AND P0, PT, R17, R18, PT ;  /* 0x000000121100720c */ /* 0x000fe40003f06270 */
[----:B------:R-:W-:-:S04]  /*11b0*/  ISETP.NE.AND P1, PT, R19, R23, PT ;  /* 0x000000171300720c */ /* 0x000fc80003f25270 */
[----:B------:R-:W-:-:S07]  /*11c0*/  P2R R22, PR, RZ, 0x2 ;  /* 0x00000002ff167803 */ /* 0x000fce0000000000 */
[----:B01234-:R-:W-:Y:S05]  /*11d0*/  @P0 BRA `(.L_x_53) ;  /* 0x0000000000200947 */ /* 0x01ffea0003800000 */
[----:B------:R-:W-:Y:S01]  /*11e0*/  IMAD.WIDE.U32 R4, R17, 0x4, R36 ;  /* 0x0000000411047825 */ /* 0x000fe200078e0024 */
[----:B------:R-:W0:Y:S05]  /*11f0*/  LDC.64 R6, c[0x0][0x388] ;  /* 0x0000e200ff067b82 */ /* 0x000e2a0000000a00 */
[----:B------:R1:W5:Y:S01]  /*1200*/  LDG.E R4, desc[UR36][R4.64] ;  /* 0x0000002404047981 */ /* 0x000362000c1e1900 */
[----:B------:R-:W-:Y:S01]  /*1210*/  MOV R20, 0x1240 ;  /* 0x0000124000147802 */ /* 0x000fe20000000f00 */
[----:B------:R-:W-:-:S07]  /*1220*/  IMAD.MOV.U32 R21, RZ, RZ, 0x0 ;  /* 0x00000000ff157424 */ /* 0x000fce00078e00ff */
[----:B01---5:R-:W-:Y:S05]  /*1230*/  CALL.REL.NOINC R6 `(_ZN3cub18CUB_300001_SM_10006detail9transform16transform_kernelINS2_10policy_hubILb1EN4cuda3std3__45tupleIJN6thrust24THRUST_300001_SM_1000_NS6detail15normal_iteratorINSA_10device_ptrIiEEEEEEEE10policy1000EiPFiiESF_JPiEEEvT0_iT1_T2_DpNS2_10kernel_argIT3_EE) ;  /* 0xffffffec06707344 */ /* 0x023fea0003c3ffff */
[----:B------:R-:W-:-:S05]  /*1240*/  IMAD.WIDE.U32 R6, R17, 0x4, R30 ;  /* 0x0000000411067825 */ /* 0x000fca00078e001e */
[----:B------:R0:W-:Y:S02]  /*1250*/  STG.E desc[UR36][R6.64], R4 ;  /* 0x0000000406007986 */ /* 0x0001e4000c101924 */
.L_x_53:
[----:B------:R-:W-:Y:S05]  /*1260*/  BSYNC.RECONVERGENT B6 ;  /* 0x0000000000067941 */ /* 0x000fea0003800200 */
.L_x_52:
        /* <DEDUP_REMOVED lines=10> */
[----:B01---5:R-:W-:Y:S05]  /*1310*/  CALL.REL.NOINC R6 `(_ZN3cub18CUB_300001_SM_10006detail9transform16transform_kernelINS2_10policy_hubILb1EN4cuda3std3__45tupleIJN6thrust24THRUST_300001_SM_1000_NS6detail15normal_iteratorINSA_10device_ptrIiEEEEEEEE10policy1000EiPFiiESF_JPiEEEvT0_iT1_T2_DpNS2_10kernel_argIT3_EE) ;  /* 0xffffffec06387344 */ /* 0x023fea0003c3ffff */
[----:B------:R1:W-:Y:S02]  /*1320*/  STG.E desc[UR36][R24.64], R4 ;  /* 0x0000000418007986 */ /* 0x0003e4000c101924 */
.L_x_55:
[----:B------:R-:W-:Y:S05]  /*1330*/  BSYNC.RECONVERGENT B6 ;  /* 0x0000000000067941 */ /* 0x000fea0003800200 */
.L_x_54:
[----:B------:R-:W-:Y:S01]  /*1340*/  IADD3 R3, PT, PT, R17, 0x100, RZ ;  /* 0x0000010011037810 */ /* 0x000fe20007ffe0ff */
[----:B------:R-:W-:Y:S03]  /*1350*/  BSSY.RECONVERGENT B6, `(.L_x_56) ;  /* 0x0000009000067945 */ /* 0x000fe60003800200 */
[----:B------:R-:W-:-:S13]  /*1360*/  ISETP.GE.AND P0, PT, R3, R18, PT ;  /* 0x000000120300720c */ /* 0x000fda0003f06270 */
[----:B------:R-:W-:Y:S05]  /*1370*/  @P0 BRA `(.L_x_57) ;  /* 0x0000000000180947 */ /* 0x000fea0003800000 */
[----:B01----:R0:W5:Y:S01]  /*1380*/  LDG.E R4, desc[UR36][R26.64+0x200] ;  /* 0x000200241a047981 */ /* 0x003162000c1e1900 */
[----:B------:R-:W1:Y:S01]  /*1390*/  LDC.64 R6, c[0x0][0x388] ;  /* 0x0000e200ff067b82 */ /* 0x000e620000000a00 */
[----:B------:R-:W-:Y:S01]  /*13a0*/  MOV R20, 0x13d0 ;  /* 0x000013d000147802 */ /* 0x000fe20000000f00 */
[----:B------:R-:W-:-:S07]  /*13b0*/  IMAD.MOV.U32 R21, RZ, RZ, 0x0 ;  /* 0x00000000ff157424 */ /* 0x000fce00078e00ff */
[----:B01---5:R-:W-:Y:S05]  /*13c0*/  CALL.REL.NOINC R6 `(_ZN3cub18CUB_300001_SM_10006detail9transform16transform_kernelINS2_10policy_hubILb1EN4cuda3std3__45tupleIJN6thrust24THRUST_300001_SM_1000_NS6detail15normal_iteratorINSA_10device_ptrIiEEEEEEEE10policy1000EiPFiiESF_JPiEEEvT0_iT1_T2_DpNS2_10kernel_argIT3_EE) ;  /* 0xffffffec060c7344 */ /* 0x023fea0003c3ffff */
[----:B------:R2:W-:Y:S02]  /*13d0*/  STG.E desc[UR36][R24.64+0x200], R4 ;  /* 0x0002000418007986 */ /* 0x0005e4000c101924 */
.L_x_57:
[----:B------:R-:W-:Y:S05]  /*13e0*/  BSYNC.RECONVERGENT B6 ;  /* 0x0000000000067941 */ /* 0x000fea0003800200 */
.L_x_56:
        /* <DEDUP_REMOVED lines=8> */
[----:B01---5:R-:W-:Y:S05]  /*1470*/  CALL.REL.NOINC R6 `(_ZN3cub18CUB_300001_SM_10006detail9transform16transform_kernelINS2_10policy_hubILb1EN4cuda3std3__45tupleIJN6thrust24THRUST_300001_SM_1000_NS6detail15normal_iteratorINSA_10device_ptrIiEEEEEEEE10policy1000EiPFiiESF_JPiEEEvT0_iT1_T2_DpNS2_10kernel_argIT3_EE) ;  /* 0xffffffe806e07344 */ /* 0x023fea0003c3ffff */
[----:B------:R3:W-:Y:S02]  /*1480*/  STG.E desc[UR36][R24.64+0x400], R4 ;  /* 0x0004000418007986 */ /* 0x0007e4000c101924 */
.L_x_59:
[----:B------:R-:W-:Y:S05]  /*1490*/  BSYNC.RECONVERGENT B6 ;  /* 0x0000000000067941 */ /* 0x000fea0003800200 */
.L_x_58:
        /* <DEDUP_REMOVED lines=8> */
[----:B01---5:R-:W-:Y:S05]  /*1520*/  CALL.REL.NOINC R6 `(_ZN3cub18CUB_300001_SM_10006detail9transform16transform_kernelINS2_10policy_hubILb1EN4cuda3std3__45tupleIJN6thrust24THRUST_300001_SM_1000_NS6detail15normal_iteratorINSA_10device_ptrIiEEEEEEEE10policy1000EiPFiiESF_JPiEEEvT0_iT1_T2_DpNS2_10kernel_argIT3_EE) ;  /* 0xffffffe806b47344 */ /* 0x023fea0003c3ffff */
[----:B------:R4:W-:Y:S02]  /*1530*/  STG.E desc[UR36][R24.64+0x600], R4 ;  /* 0x0006000418007986 */ /* 0x0009e4000c101924 */
.L_x_61:
[----:B------:R-:W-:Y:S05]  /*1540*/  BSYNC.RECONVERGENT B6 ;  /* 0x0000000000067941 */ /* 0x000fea0003800200 */
.L_x_60:
        /* <DEDUP_REMOVED lines=8> */
[----:B01---5:R-:W-:Y:S05]  /*15d0*/  CALL.REL.NOINC R6 `(_ZN3cub18CUB_300001_SM_10006detail9transform16transform_kernelINS2_10policy_hubILb1EN4cuda3std3__45tupleIJN6thrust24THRUST_300001_SM_1000_NS6detail15normal_iteratorINSA_10device_ptrIiEEEEEEEE10policy1000EiPFiiESF_JPiEEEvT0_iT1_T2_DpNS2_10kernel_argIT3_EE) ;  /* 0xffffffe806887344 */ /* 0x023fea0003c3ffff */
[----:B------:R0:W-:Y:S02]  /*15e0*/  STG.E desc[UR36][R24.64+0x800], R4 ;  /* 0x0008000418007986 */ /* 0x0001e4000c101924 */
.L_x_63:
[----:B------:R-:W-:Y:S05]  /*15f0*/  BSYNC.RECONVERGENT B6 ;  /* 0x0000000000067941 */ /* 0x000fea0003800200 */
.L_x_62:
        /* <DEDUP_REMOVED lines=10> */
.L_x_65:
[----:B------:R-:W-:Y:S05]  /*16a0*/  BSYNC.RECONVERGENT B6 ;  /* 0x0000000000067941 */ /* 0x000fea0003800200 */
.L_x_64:
        /* <DEDUP_REMOVED lines=10> */
.L_x_67:
[----:B------:R-:W-:Y:S05]  /*1750*/  BSYNC.RECONVERGENT B6 ;  /* 0x0000000000067941 */ /* 0x000fea0003800200 */
.L_x_66:
[----:B------:R-:W-:-:S13]  /*1760*/  ISETP.NE.AND P0, PT, R22, RZ, PT ;  /* 0x000000ff1600720c */ /* 0x000fda0003f05270 */
[----:B------:R-:W-:Y:S05]  /*1770*/  @P0 BRA `(.L_x_68) ;  /* 0xfffffff8007c0947 */ /* 0x000fea000383ffff */
[----:B------:R-:W-:Y:S05]  /*1780*/  BSYNC.RECONVERGENT B7 ;  /* 0x0000000000077941 */ /* 0x000fea0003800200 */
.L_x_51:
[----:B------:R-:W-:-:S13]  /*1790*/  ISETP.NE.AND P0, PT, R2, RZ, PT ;  /* 0x000000ff0200720c */ /* 0x000fda0003f05270 */
[----:B------:R-:W-:Y:S05]  /*17a0*/  @!P0 EXIT ;  /* 0x000000000000894d */ /* 0x000fea0003800000 */
[----:B------:R-:W5:Y:S01]  /*17b0*/  LDC R0, c[0x0][0x384] ;  /* 0x0000e100ff007b82 */ /* 0x000f620000000800 */
[----:B------:R-:W-:Y:S02]  /*17c0*/  ISETP.GE.U32.AND P0, PT, R2, 0x4, PT ;  /* 0x000000040200780c */ /* 0x000fe40003f06070 */
[----:B-----5:R-:W-:-:S11]  /*17d0*/  LOP3.LUT R2, R0, 0x3, RZ, 0xc0, !PT ;  /* 0x0000000300027812 */ /* 0x020fd600078ec0ff */
[----:B------:R-:W-:Y:S05]  /*17e0*/  @!P0 BRA `(.L_x_69) ;  /* 0x0000000000d48947 */ /* 0x000fea0003800000 */
[----:B------:R-:W-:Y:S01]  /*17f0*/  LEA R19, R23, R16, 0x7 ;  /* 0x0000001017137211 */ /* 0x000fe200078e38ff */
[----:B------:R-:W-:Y:S03]  /*1800*/  BSSY.RECONVERGENT B6, `(.L_x_70) ;  /* 0x000000b000067945 */ /* 0x000fe60003800200 */
[----:B------:R-:W-:-:S13]  /*1810*/  ISETP.GE.AND P0, PT, R19, R18, PT ;  /* 0x000000121300720c */ /* 0x000fda0003f06270 */
[----:B------:R-:W-:Y:S05]  /*1820*/  @P0 BRA `(.L_x_71) ;  /* 0x0000000000200947 */ /* 0x000fea0003800000 */
[----:B01234-:R-:W-:Y:S01]  /*1830*/  IMAD.WIDE R4, R19, 0x4, R36 ;  /* 0x0000000413047825 */ /* 0x01ffe200078e0224 */
[----:B------:R-:W0:Y:S05]  /*1840*/  LDC.64 R6, c[0x0][0x388] ;  /* 0x0000e200ff067b82 */ /* 0x000e2a0000000a00 */
[----:B------:R1:W5:Y:S01]  /*1850*/  LDG.E R4, desc[UR36][R4.64] ;  /* 0x0000002404047981 */ /* 0x000362000c1e1900 */
[----:B------:R-:W-:Y:S01]  /*1860*/  MOV R20, 0x1890 ;  /* 0x0000189000147802 */ /* 0x000fe20000000f00 */
[----:B------:R-:W-:-:S07]  /*1870*/  IMAD.MOV.U32 R21, RZ, RZ, 0x0 ;  /* 0x00000000ff157424 */ /* 0x000fce00078e00ff */
[----:B01---5:R-:W-:Y:S05]  /*1880*/  CALL.REL.NOINC R6 `(_ZN3cub18CUB_300001_SM_10006detail9transform16transform_kernelINS2_10policy_hubILb1EN4cuda3std3__45tupleIJN6thrust24THRUST_300001_SM_1000_NS6detail15normal_iteratorINSA_10device_ptrIiEEEEEEEE10policy1000EiPFiiESF_JPiEEEvT0_iT1_T2_DpNS2_10kernel_argIT3_EE) ;  /* 0xffffffe406dc7344 */ /* 0x023fea0003c3ffff */
[----:B------:R-:W-:-:S05]  /*1890*/  IMAD.WIDE R6, R19, 0x4, R30 ;  /* 0x0000000413067825 */ /* 0x000fca00078e021e */
[----:B------:R0:W-:Y:S02]  /*18a0*/  STG.E desc[UR36][R6.64], R4 ;  /* 0x0000000406007986 */ /* 0x0001e4000c101924 */
.L_x_71:
[----:B------:R-:W-:Y:S05]  /*18b0*/  BSYNC.RECONVERGENT B6 ;  /* 0x0000000000067941 */ /* 0x000fea0003800200 */
.L_x_70:
[----:B------:R-:W-:Y:S01]  /*18c0*/  VIADD R17, R19, 0x80 ;  /* 0x0000008013117836 */ /* 0x000fe20000000000 */
[----:B------:R-:W-:Y:S04]  /*18d0*/  BSSY.RECONVERGENT B6, `(.L_x_72) ;  /* 0x000000b000067945 */ /* 0x000fe80003800200 */
        /* <DEDUP_REMOVED lines=10> */
.L_x_73:
[----:B------:R-:W-:Y:S05]  /*1980*/  BSYNC.RECONVERGENT B6 ;  /* 0x0000000000067941 */ /* 0x000fea0003800200 */
.L_x_72:
        /* <DEDUP_REMOVED lines=12> */
.L_x_75:
[----:B------:R-:W-:Y:S05]  /*1a50*/  BSYNC.RECONVERGENT B6 ;  /* 0x0000000000067941 */ /* 0x000fea0003800200 */
.L_x_74:
[----:B------:R-:W-:Y:S01]  /*1a60*/  IADD3 R19, PT, PT, R19, 0x180, RZ ;  /* 0x0000018013137810 */ /* 0x000fe20007ffe0ff */
        /* <DEDUP_REMOVED lines=11> */
.L_x_77:
[----:B------:R-:W-:Y:S05]  /*1b20*/  BSYNC.RECONVERGENT B6 ;  /* 0x0000000000067941 */ /* 0x000fea0003800200 */
.L_x_76:
[----:B------:R-:W-:-:S07]  /*1b30*/  VIADD R23, R23, 0x4 ;  /* 0x0000000417177836 */ /* 0x000fce0000000000 */
.L_x_69:
[----:B------:R-:W-:-:S13]  /*1b40*/  ISETP.NE.AND P0, PT, R2, RZ, PT ;  /* 0x000000ff0200720c */ /* 0x000fda0003f05270 */
[----:B------:R-:W-:Y:S05]  /*1b50*/  @!P0 EXIT ;  /* 0x000000000000894d */ /* 0x000fea0003800000 */
[----:B------:R-:W-:-:S13]  /*1b60*/  ISETP.NE.AND P0, PT, R2, 0x1, PT ;  /* 0x000000010200780c */ /* 0x000fda0003f05270 */
[----:B------:R-:W-:Y:S05]  /*1b70*/  @!P0 BRA `(.L_x_78) ;  /* 0x00000000006c8947 */ /* 0x000fea0003800000 */
[----:B------:R-:W-:Y:S01]  /*1b80*/  IMAD R17, R23, 0x80, R16 ;  /* 0x0000008017117824 */ /* 0x000fe200078e0210 */
        /* <DEDUP_REMOVED lines=11> */
.L_x_80:
[----:B------:R-:W-:Y:S05]  /*1c40*/  BSYNC.RECONVERGENT B6 ;  /* 0x0000000000067941 */ /* 0x000fea0003800200 */
.L_x_79:
[----:B------:R-:W-:Y:S01]  /*1c50*/  VIADD R17, R17, 0x80 ;  /* 0x0000008011117836 */ /* 0x000fe20000000000 */
[----:B------:R-:W-:Y:S04]  /*1c60*/  BSSY.RECONVERGENT B6, `(.L_x_81) ;  /* 0x000000b000067945 */ /* 0x000fe80003800200 */
[----:B------:R-:W-:-:S13]  /*1c70*/  ISETP.GE.AND P0, PT, R17, R18, PT ;  /* 0x000000121100720c */ /* 0x000fda0003f06270 */
[----:B------:R-:W-:Y:S05]  /*1c80*/  @P0 BRA `(.L_x_82) ;  /* 0x0000000000200947 */ /* 0x000fea0003800000 */
[----:B01234-:R-:W-:Y:S01]  /*1c90*/  IMAD.WIDE R4, R17, 0x4, R36 ;  /* 0x0000000411047825 */ /* 0x01ffe200078e0224 */
[----:B------:R-:W0:Y:S05]  /*1ca0*/  LDC.64 R2, c[0x0][0x388] ;  /* 0x0000e200ff027b82 */ /* 0x000e2a0000000a00 */
[----:B------:R1:W5:Y:S01]  /*1cb0*/  LDG.E R4, desc[UR36][R4.64] ;  /* 0x0000002404047981 */ /* 0x000362000c1e1900 */
[----:B------:R-:W-:Y:S01]  /*1cc0*/  HFMA2 R21, -RZ, RZ, 0, 0 ;  /* 0x00000000ff157431 */ /* 0x000fe200000001ff */
[----:B------:R-:W-:-:S07]  /*1cd0*/  MOV R20, 0x1cf0 ;  /* 0x00001cf000147802 */ /* 0x000fce0000000f00 */
[----:B01---5:R-:W-:Y:S05]  /*1ce0*/  CALL.REL.NOINC R2 `(_ZN3cub18CUB_300001_SM_10006detail9transform16transform_kernelINS2_10policy_hubILb1EN4cuda3std3__45tupleIJN6thrust24THRUST_300001_SM_1000_NS6detail15normal_iteratorINSA_10device_ptrIiEEEEEEEE10policy1000EiPFiiESF_JPiEEEvT0_iT1_T2_DpNS2_10kernel_argIT3_EE) ;  /* 0xffffffe002c47344 */ /* 0x023fea0003c3ffff */
[----:B------:R-:W-:-:S05]  /*1cf0*/  IMAD.WIDE R2, R17, 0x4, R30 ;  /* 0x0000000411027825 */ /* 0x000fca00078e021e */
[----:B------:R0:W-:Y:S02]  /*1d00*/  STG.E desc[UR36][R2.64], R4 ;  /* 0x0000000402007986 */ /* 0x0001e4000c101924 */
.L_x_82:
[----:B------:R-:W-:Y:S05]  /*1d10*/  BSYNC.RECONVERGENT B6 ;  /* 0x0000000000067941 */ /* 0x000fea0003800200 */
.L_x_81:
[----:B------:R-:W-:-:S07]  /*1d20*/  VIADD R23, R23, 0x2 ;  /* 0x0000000217177836 */ /* 0x000fce0000000000 */
.L_x_78:
[----:B------:R-:W5:Y:S02]  /*1d30*/  LDC R0, c[0x0][0x384] ;  /* 0x0000e100ff007b82 */ /* 0x000f640000000800 */
[----:B-----5:R-:W-:-:S04]  /*1d40*/  LOP3.LUT R0, R0, 0x1, RZ, 0xc0, !PT ;  /* 0x0000000100007812 */ /* 0x020fc800078ec0ff */
[----:B------:R-:W-:-:S13]  /*1d50*/  ISETP.NE.U32.AND P0, PT, R0, 0x1, PT ;  /* 0x000000010000780c */ /* 0x000fda0003f05070 */
[----:B------:R-:W-:Y:S05]  /*1d60*/  @P0 EXIT ;  /* 0x000000000000094d */ /* 0x000fea0003800000 */
[----:B------:R-:W-:-:S05]  /*1d70*/  IMAD R23, R23, 0x80, R16 ;  /* 0x0000008017177824 */ /* 0x000fca00078e0210 */
[----:B------:R-:W-:-:S13]  /*1d80*/  ISETP.GE.AND P0, PT, R23, R18, PT ;  /* 0x000000121700720c */ /* 0x000fda0003f06270 */
[----:B------:R-:W-:Y:S05]  /*1d90*/  @P0 EXIT ;  /* 0x000000000000094d */ /* 0x000fea0003800000 */
[----:B01234-:R-:W-:Y:S01]  /*1da0*/  IMAD.WIDE R4, R23, 0x4, R36 ;  /* 0x0000000417047825 */ /* 0x01ffe200078e0224 */
[----:B------:R-:W0:Y:S05]  /*1db0*/  LDC.64 R2, c[0x0][0x388] ;  /* 0x0000e200ff027b82 */ /* 0x000e2a0000000a00 */
[----:B------:R1:W5:Y:S01]  /*1dc0*/  LDG.E R4, desc[UR36][R4.64] ;  /* 0x0000002404047981 */ /* 0x000362000c1e1900 */
[----:B------:R-:W-:Y:S01]  /*1dd0*/  MOV R20, 0x1e00 ;  /* 0x00001e0000147802 */ /* 0x000fe20000000f00 */
[----:B------:R-:W-:-:S07]  /*1de0*/  IMAD.MOV.U32 R21, RZ, RZ, 0x0 ;  /* 0x00000000ff157424 */ /* 0x000fce00078e00ff */
[----:B01---5:R-:W-:Y:S05]  /*1df0*/  CALL.REL.NOINC R2 `(_ZN3cub18CUB_300001_SM_10006detail9transform16transform_kernelINS2_10policy_hubILb1EN4cuda3std3__45tupleIJN6thrust24THRUST_300001_SM_1000_NS6detail15normal_iteratorINSA_10device_ptrIiEEEEEEEE10policy1000EiPFiiESF_JPiEEEvT0_iT1_T2_DpNS2_10kernel_argIT3_EE) ;  /* 0xffffffe002807344 */ /* 0x023fea0003c3ffff */
[----:B------:R-:W-:-:S05]  /*1e00*/  IMAD.WIDE R30, R23, 0x4, R30 ;  /* 0x00000004171e7825 */ /* 0x000fca00078e021e */
[----:B------:R-:W-:Y:S01]  /*1e10*/  STG.E desc[UR36][R30.64], R4 ;  /* 0x000000041e007986 */ /* 0x000fe2000c101924 */
[----:B------:R-:W-:Y:S05]  /*1e20*/  EXIT ;  /* 0x000000000000794d */ /* 0x000fea0003800000 */
.L_x_83:
        /* <DEDUP_REMOVED lines=13> */
.L_x_92:


//--------------------- .text._ZN3cub18CUB_300001_SM_10006detail8for_each13static_kernelINS2_12policy_hub_t12policy_500_tElN6thrust24THRUST_300001_SM_1000_NS8cuda_cub10__tabulate7functorINS7_6detail15normal_iteratorINS7_10device_ptrIiEEEENS7_6system6detail7generic6detail22compute_sequence_valueIivEElEEEEvT0_T1_ --------------------------
	.section	.text._ZN3cub18CUB_300001_SM_10006detail8for_each13static_kernelINS2_12policy_hub_t12policy_500_tElN6thrust24THRUST_300001_SM_1000_NS8cuda_cub10__tabulate7functorINS7_6detail15normal_iteratorINS7_10device_ptrIiEEEENS7_6system6detail7generic6detail22compute_sequence_valueIivEElEEEEvT0_T1_,"ax",@progbits
	.align	128
        .global         _ZN3cub18CUB_300001_SM_10006detail8for_each13static_kernelINS2_12policy_hub_t12policy_500_tElN6thrust24THRUST_300001_SM_1000_NS8cuda_cub10__tabulate7functorINS7_6detail15normal_iteratorINS7_10device_ptrIiEEEENS7_6system6detail7generic6detail22compute_sequence_valueIivEElEEEEvT0_T1_
        .type           _ZN3cub18CUB_300001_SM_10006detail8for_each13static_kernelINS2_12policy_hub_t12policy_500_tElN6thrust24THRUST_300001_SM_1000_NS8cuda_cub10__tabulate7functorINS7_6detail15normal_iteratorINS7_10device_ptrIiEEEENS7_6system6detail7generic6detail22compute_sequence_valueIivEElEEEEvT0_T1_,@function
        .size           _ZN3cub18CUB_300001_SM_10006detail8for_each13static_kernelINS2_12policy_hub_t12policy_500_tElN6thrust24THRUST_300001_SM_1000_NS8cuda_cub10__tabulate7functorINS7_6detail15normal_iteratorINS7_10device_ptrIiEEEENS7_6system6detail7generic6detail22compute_sequence_valueIivEElEEEEvT0_T1_,(.L_x_93 - _ZN3cub18CUB_300001_SM_10006detail8for_each13static_kernelINS2_12policy_hub_t12policy_500_tElN6thrust24THRUST_300001_SM_1000_NS8cuda_cub10__tabulate7functorINS7_6detail15normal_iteratorINS7_10device_ptrIiEEEENS7_6system6detail7generic6detail22compute_sequence_valueIivEElEEEEvT0_T1_)
        .other          _ZN3cub18CUB_300001_SM_10006detail8for_each13static_kernelINS2_12policy_hub_t12policy_500_tElN6thrust24THRUST_300001_SM_1000_NS8cuda_cub10__tabulate7functorINS7_6detail15normal_iteratorINS7_10device_ptrIiEEEENS7_6system6detail7generic6detail22compute_sequence_valueIivEElEEEEvT0_T1_,@"STO_CUDA_ENTRY STV_DEFAULT"
_ZN3cub18CUB_300001_SM_10006detail8for_each13static_kernelINS2_12policy_hub_t12policy_500_tElN6thrust24THRUST_300001_SM_1000_NS8cuda_cub10__tabulate7functorINS7_6detail15normal_iteratorINS7_10device_ptrIiEEEENS7_6system6detail7generic6detail22compute_sequence_valueIivEElEEEEvT0_T1_:
.text._ZN3cub18CUB_300001_SM_10006detail8for_each13static_kernelINS2_12policy_hub_t12policy_500_tElN6thrust24THRUST_300001_SM_1000_NS8cuda_cub10__tabulate7functorINS7_6detail15normal_iteratorINS7_10device_ptrIiEEEENS7_6system6detail7generic6detail22compute_sequence_valueIivEElEEEEvT0_T1_:
[----:B------:R-:W-:Y:S08]  /*0000*/  LDC R1, c[0x0][0x37c] ;  /* 0x0000df00ff017b82 */ /* 0x000ff00000000800 */
[----:B------:R-:W0:Y:S01]  /*0010*/  S2UR UR4, SR_CTAID.X ;  /* 0x00000000000479c3 */ /* 0x000e220000002500 */
[----:B------:R-:W1:Y:S01]  /*0020*/  LDCU.64 UR6, c[0x0][0x380] ;  /* 0x00007000ff0677ac */ /* 0x000e620008000a00 */
[----:B------:R-:W2:Y:S01]  /*0030*/  LDCU.64 UR8, c[0x0][0x358] ;  /* 0x00006b00ff0877ac */ /* 0x000ea20008000a00 */
[----:B0-----:R-:W-:-:S04]  /*0040*/  UIMAD.WIDE.U32 UR4, UR4, 0x200, URZ ;  /* 0x00000200040478a5 */ /* 0x001fc8000f8e00ff */
[----:B-1----:R-:W-:-:S04]  /*0050*/  UIADD3 UR6, UP0, UPT, -UR4, UR6, URZ ;  /* 0x0000000604067290 */ /* 0x002fc8000ff1e1ff */
[----:B------:R-:W-:Y:S02]  /*0060*/  UIADD3.X UR7, UPT, UPT, ~UR5, UR7, URZ, UP0, !UPT ;  /* 0x0000000705077290 */ /* 0x000fe400087fe5ff */
[----:B------:R-:W-:-:S04]  /*0070*/  UISETP.GE.U32.AND UP0, UPT, UR6, 0x200, UPT ;  /* 0x000002000600788c */ /* 0x000fc8000bf06070 */
[----:B------:R-:W-:-:S09]  /*0080*/  UISETP.GE.AND.EX UP0, UPT, UR7, URZ, UPT, UP0 ;  /* 0x000000ff0700728c */ /* 0x000fd2000bf06300 */
[----:B--2---:R-:W-:Y:S05]  /*0090*/  BRA.U !UP0, `(.L_x_84) ;  /* 0x0000000108347547 */ /* 0x004fea000b800000 */
[----:B------:R-:W0:Y:S01]  /*00a0*/  S2R R0, SR_TID.X ;  /* 0x0000000000007919 */ /* 0x000e220000002100 */
[----:B------:R-:W1:Y:S01]  /*00b0*/  LDC.64 R6, c[0x0][0x390] ;  /* 0x0000e400ff067b82 */ /* 0x000e620000000a00 */
[----:B------:R-:W2:Y:S01]  /*00c0*/  LDCU.64 UR10, c[0x0][0x388] ;  /* 0x00007100ff0a77ac */ /* 0x000ea20008000a00 */
[----:B0-----:R-:W-:-:S05]  /*00d0*/  IADD3 R5, P0, PT, R0, UR4, RZ ;  /* 0x0000000400057c10 */ /* 0x001fca000ff1e0ff */
[----:B------:R-:W-:Y:S01]  /*00e0*/  IMAD.X R4, RZ, RZ, UR5, P0 ;  /* 0x00000005ff047e24 */ /* 0x000fe200080e06ff */
[C---:B--2---:R-:W-:Y:S01]  /*00f0*/  LEA R2, P0, R5.reuse, UR10, 0x2 ;  /* 0x0000000a05027c11 */ /* 0x044fe2000f8010ff */
[----:B------:R-:W-:-:S03]  /*0100*/  VIADD R0, R5, 0x100 ;  /* 0x0000010005007836 */ /* 0x000fc60000000000 */
[C---:B------:R-:W-:Y:S01]  /*0110*/  LEA.HI.X R3, R5.reuse, UR11, R4, 0x2, P0 ;  /* 0x0000000b05037c11 */ /* 0x040fe200080f1404 */
[-CC-:B-1----:R-:W-:Y:S02]  /*0120*/  IMAD R5, R5, R7.reuse, R6.reuse ;  /* 0x0000000705057224 */ /* 0x182fe400078e0206 */
[----:B------:R-:W-:-:S03]  /*0130*/  IMAD R7, R0, R7, R6 ;  /* 0x0000000700077224 */ /* 0x000fc600078e0206 */
[----:B------:R-:W-:Y:S04]  /*0140*/  STG.E desc[UR8][R2.64], R5 ;  /* 0x0000000502007986 */ /* 0x000fe8000c101908 */
[----:B------:R-:W-:Y:S01]  /*0150*/  STG.E desc[UR8][R2.64+0x400], R7 ;  /* 0x0004000702007986 */ /* 0x000fe2000c101908 */
[----:B------:R-:W-:Y:S05]  /*0160*/  EXIT ;  /* 0x000000000000794d */ /* 0x000fea0003800000 */
.L_x_84:
[----:B------:R-:W0:Y:S01]  /*0170*/  S2R R2, SR_TID.X ;  /* 0x0000000000027919 */ /* 0x000e220000002100 */
[----:B------:R-:W-:Y:S01]  /*0180*/  USHF.R.S32.HI UR7, URZ, 0x1f, UR6 ;  /* 0x0000001fff077899 */ /* 0x000fe20008011406 */
[----:B------:R-:W-:Y:S05]  /*0190*/  BSSY.RECONVERGENT B0, `(.L_x_85) ;  /* 0x0000011000007945 */ /* 0x000fea0003800200 */
[----:B------:R-:W-:Y:S02]  /*01a0*/  IMAD.U32 R3, RZ, RZ, UR7 ;  /* 0x00000007ff037e24 */ /* 0x000fe4000f8e00ff */
[----:B------:R-:W-:Y:S01]  /*01b0*/  IMAD.U32 R4, RZ, RZ, UR7 ;  /* 0x00000007ff047e24 */ /* 0x000fe2000f8e00ff */
[C---:B0-----:R-:W-:Y:S01]  /*01c0*/  ISETP.LT.U32.AND P0, PT, R2.reuse, UR6, PT ;  /* 0x0000000602007c0c */ /* 0x041fe2000bf01070 */
[----:B------:R-:W-:-:S03]  /*01d0*/  VIADD R0, R2, 0x100 ;  /* 0x0000010002007836 */ /* 0x000fc60000000000 */
[----:B------:R-:W-:Y:S02]  /*01e0*/  ISETP.GT.AND.EX P0, PT, R3, RZ, PT, P0 ;  /* 0x000000ff0300720c */ /* 0x000fe40003f04300 */
[----:B------:R-:W-:-:S04]  /*01f0*/  ISETP.LT.U32.AND P1, PT, R0, UR6, PT ;  /* 0x0000000600007c0c */ /* 0x000fc8000bf21070 */
[----:B------:R-:W-:-:S07]  /*0200*/  ISETP.GT.AND.EX P1, PT, R4, RZ, PT, P1 ;  /* 0x000000ff0400720c */ /* 0x000fce0003f24310 */
[----:B------:R-:W-:Y:S06]  /*0210*/  @!P0 BRA `(.L_x_86) ;  /* 0x0000000000208947 */ /* 0x000fec0003800000 */
[----:B------:R-:W0:Y:S01]  /*0220*/  LDC.64 R6, c[0x0][0x390] ;  /* 0x0000e400ff067b82 */ /* 0x000e220000000a00 */
[----:B------:R-:W1:Y:S01]  /*0230*/  LDCU.64 UR10, c[0x0][0x388] ;  /* 0x00007100ff0a77ac */ /* 0x000e620008000a00 */
[----:B------:R-:W-:-:S05]  /*0240*/  IADD3 R4, P0, PT, R2, UR4, RZ ;  /* 0x0000000402047c10 */ /* 0x000fca000ff1e0ff */
[----:B------:R-:W-:Y:S01]  /*0250*/  IMAD.X R3, RZ, RZ, UR5, P0 ;  /* 0x00000005ff037e24 */ /* 0x000fe200080e06ff */
[----:B-1----:R-:W-:-:S04]  /*0260*/  LEA R2, P0, R4, UR10, 0x2 ;  /* 0x0000000a04027c11 */ /* 0x002fc8000f8010ff */
[C---:B------:R-:W-:Y:S01]  /*0270*/  LEA.HI.X R3, R4.reuse, UR11, R3, 0x2, P0 ;  /* 0x0000000b04037c11 */ /* 0x040fe200080f1403 */
[----:B0-----:R-:W-:-:S05]  /*0280*/  IMAD R7, R4, R7, R6 ;  /* 0x0000000704077224 */ /* 0x001fca00078e0206 */
[----:B------:R0:W-:Y:S03]  /*0290*/  STG.E desc[UR8][R2.64], R7 ;  /* 0x0000000702007986 */ /* 0x0001e6000c101908 */
.L_x_86:
[----:B------:R-:W-:Y:S05]  /*02a0*/  BSYNC.RECONVERGENT B0 ;  /* 0x0000000000007941 */ /* 0x000fea0003800200 */
.L_x_85:
[----:B------:R-:W-:Y:S05]  /*02b0*/  @!P1 EXIT ;  /* 0x000000000000994d */ /* 0x000fea0003800000 */
[----:B------:R-:W1:Y:S01]  /*02c0*/  LDC.64 R4, c[0x0][0x390] ;  /* 0x0000e400ff047b82 */ /* 0x000e620000000a00 */
[----:B------:R-:W2:Y:S01]  /*02d0*/  LDCU.64 UR6, c[0x0][0x388] ;  /* 0x00007100ff0677ac */ /* 0x000ea20008000a00 */
[----:B------:R-:W-:-:S05]  /*02e0*/  IADD3 R0, P0, PT, R0, UR4, RZ ;  /* 0x0000000400007c10 */ /* 0x000fca000ff1e0ff */
[----:B0-----:R-:W-:Y:S01]  /*02f0*/  IMAD.X R3, RZ, RZ, UR5, P0 ;  /* 0x00000005ff037e24 */ /* 0x001fe200080e06ff */
[----:B--2---:R-:W-:-:S04]  /*0300*/  LEA R2, P0, R0, UR6, 0x2 ;  /* 0x0000000600027c11 */ /* 0x004fc8000f8010ff */
[C---:B------:R-:W-:Y:S01]  /*0310*/  LEA.HI.X R3, R0.reuse, UR7, R3, 0x2, P0 ;  /* 0x0000000700037c11 */ /* 0x040fe200080f1403 */
[----:B-1----:R-:W-:-:S05]  /*0320*/  IMAD R5, R0, R5, R4 ;  /* 0x0000000500057224 */ /* 0x002fca00078e0204 */
[----:B------:R-:W-:Y:S01]  /*0330*/  STG.E desc[UR8][R2.64], R5 ;  /* 0x0000000502007986 */ /* 0x000fe2000c101908 */
[----:B------:R-:W-:Y:S05]  /*0340*/  EXIT ;  /* 0x000000000000794d */ /* 0x000fea0003800000 */
.L_x_87:
        /* <DEDUP_REMOVED lines=11> */
.L_x_93:


//--------------------- .text._ZN3cub18CUB_300001_SM_10006detail8for_each13static_kernelINS2_12policy_hub_t12policy_500_tEmN6thrust24THRUST_300001_SM_1000_NS8cuda_cub20__uninitialized_fill7functorINS7_10device_ptrIiEEiEEEEvT0_T1_ --------------------------
	.section	.text._ZN3cub18CUB_300001_SM_10006detail8for_each13static_kernelINS2_12policy_hub_t12policy_500_tEmN6thrust24THRUST_300001_SM_1000_NS8cuda_cub20__uninitialized_fill7functorINS7_10device_ptrIiEEiEEEEvT0_T1_,"ax",@progbits
	.align	128
        .global         _ZN3cub18CUB_300001_SM_10006detail8for_each13static_kernelINS2_12policy_hub_t12policy_500_tEmN6thrust24THRUST_300001_SM_1000_NS8cuda_cub20__uninitialized_fill7functorINS7_10device_ptrIiEEiEEEEvT0_T1_
        .type           _ZN3cub18CUB_300001_SM_10006detail8for_each13static_kernelINS2_12policy_hub_t12policy_500_tEmN6thrust24THRUST_300001_SM_1000_NS8cuda_cub20__uninitialized_fill7functorINS7_10device_ptrIiEEiEEEEvT0_T1_,@function
        .size           _ZN3cub18CUB_300001_SM_10006detail8for_each13static_kernelINS2_12policy_hub_t12policy_500_tEmN6thrust24THRUST_300001_SM_1000_NS8cuda_cub20__uninitialized_fill7functorINS7_10device_ptrIiEEiEEEEvT0_T1_,(.L_x_94 - _ZN3cub18CUB_300001_SM_10006detail8for_each13static_kernelINS2_12policy_hub_t12policy_500_tEmN6thrust24THRUST_300001_SM_1000_NS8cuda_cub20__uninitialized_fill7functorINS7_10device_ptrIiEEiEEEEvT0_T1_)
        .other          _ZN3cub18CUB_300001_SM_10006detail8for_each13static_kernelINS2_12policy_hub_t12policy_500_tEmN6thrust24THRUST_300001_SM_1000_NS8cuda_cub20__uninitialized_fill7functorINS7_10device_ptrIiEEiEEEEvT0_T1_,@"STO_CUDA_ENTRY STV_DEFAULT"
_ZN3cub18CUB_300001_SM_10006detail8for_each13static_kernelINS2_12policy_hub_t12policy_500_tEmN6thrust24THRUST_300001_SM_1000_NS8cuda_cub20__uninitialized_fill7functorINS7_10device_ptrIiEEiEEEEvT0_T1_:
.text._ZN3cub18CUB_300001_SM_10006detail8for_each13static_kernelINS2_12policy_hub_t12policy_500_tEmN6thrust24THRUST_300001_SM_1000_NS8cuda_cub20__uninitialized_fill7functorINS7_10device_ptrIiEEiEEEEvT0_T1_:
        /* <DEDUP_REMOVED lines=8> */
[----:B------:R-:W-:-:S09]  /*0080*/  UISETP.GE.U32.AND.EX UP0, UPT, UR7, URZ, UPT, UP0 ;  /* 0x000000ff0700728c */ /* 0x000fd2000bf06100 */
[----:B--2---:R-:W-:Y:S05]  /*0090*/  BRA.U !UP0, `(.L_x_88) ;  /* 0x0000000108287547 */ /* 0x004fea000b800000 */
[----:B------:R-:W0:Y:S01]  /*00a0*/  S2R R0, SR_TID.X ;  /* 0x0000000000007919 */ /* 0x000e220000002100 */
[----:B------:R-:W1:Y:S01]  /*00b0*/  LDCU.64 UR6, c[0x0][0x388] ;  /* 0x00007100ff0677ac */ /* 0x000e620008000a00 */
[----:B------:R-:W2:Y:S01]  /*00c0*/  LDC R5, c[0x0][0x390] ;  /* 0x0000e400ff057b82 */ /* 0x000ea20000000800 */
[----:B0-----:R-:W-:-:S05]  /*00d0*/  IADD3 R0, P0, PT, R0, UR4, RZ ;  /* 0x0000000400007c10 */ /* 0x001fca000ff1e0ff */
[----:B------:R-:W-:Y:S01]  /*00e0*/  IMAD.X R3, RZ, RZ, UR5, P0 ;  /* 0x00000005ff037e24 */ /* 0x000fe200080e06ff */
[----:B-1----:R-:W-:-:S04]  /*00f0*/  LEA R2, P0, R0, UR6, 0x2 ;  /* 0x0000000600027c11 */ /* 0x002fc8000f8010ff */
[----:B------:R-:W-:-:S05]  /*0100*/  LEA.HI.X R3, R0, UR7, R3, 0x2, P0 ;  /* 0x0000000700037c11 */ /* 0x000fca00080f1403 */
[----:B--2---:R-:W-:Y:S04]  /*0110*/  STG.E desc[UR8][R2.64], R5 ;  /* 0x0000000502007986 */ /* 0x004fe8000c101908 */
[----:B------:R-:W-:Y:S01]  /*0120*/  STG.E desc[UR8][R2.64+0x400], R5 ;  /* 0x0004000502007986 */ /* 0x000fe2000c101908 */
[----:B------:R-:W-:Y:S05]  /*0130*/  EXIT ;  /* 0x000000000000794d */ /* 0x000fea0003800000 */
.L_x_88:
[----:B------:R-:W0:Y:S01]  /*0140*/  S2R R0, SR_TID.X ;  /* 0x0000000000007919 */ /* 0x000e220000002100 */
[----:B------:R-:W-:Y:S01]  /*0150*/  IMAD.U32 R2, RZ, RZ, UR7 ;  /* 0x00000007ff027e24 */ /* 0x000fe2000f8e00ff */
[----:B------:R-:W1:Y:S01]  /*0160*/  LDCU.64 UR10, c[0x0][0x388] ;  /* 0x00007100ff0a77ac */ /* 0x000e620008000a00 */
[----:B------:R-:W-:Y:S01]  /*0170*/  IMAD.U32 R4, RZ, RZ, UR7 ;  /* 0x00000007ff047e24 */ /* 0x000fe2000f8e00ff */
[----:B0-----:R-:W-:-:S04]  /*0180*/  ISETP.LT.U32.AND P0, PT, R0, UR6, PT ;  /* 0x0000000600007c0c */ /* 0x001fc8000bf01070 */
[----:B------:R-:W-:Y:S01]  /*0190*/  ISETP.GT.U32.AND.EX P0, PT, R2, RZ, PT, P0 ;  /* 0x000000ff0200720c */ /* 0x000fe20003f04100 */
[C---:B------:R-:W-:Y:S01]  /*01a0*/  VIADD R2, R0.reuse, 0x100 ;  /* 0x0000010000027836 */ /* 0x040fe20000000000 */
[----:B------:R-:W-:-:S04]  /*01b0*/  IADD3 R0, P2, PT, R0, UR4, RZ ;  /* 0x0000000400007c10 */ /* 0x000fc8000ff5e0ff */
[----:B------:R-:W-:Y:S01]  /*01c0*/  ISETP.LT.U32.AND P1, PT, R2, UR6, PT ;  /* 0x0000000602007c0c */ /* 0x000fe2000bf21070 */
[----:B------:R-:W-:Y:S01]  /*01d0*/  IMAD.X R3, RZ, RZ, UR5, P2 ;  /* 0x00000005ff037e24 */ /* 0x000fe200090e06ff */
[----:B-1----:R-:W-:Y:S02]  /*01e0*/  LEA R2, P2, R0, UR10, 0x2 ;  /* 0x0000000a00027c11 */ /* 0x002fe4000f8410ff */
[----:B------:R-:W-:Y:S02]  /*01f0*/  ISETP.GT.U32.AND.EX P1, PT, R4, RZ, PT, P1 ;  /* 0x000000ff0400720c */ /* 0x000fe40003f24110 */
[----:B------:R-:W-:Y:S01]  /*0200*/  LEA.HI.X R3, R0, UR11, R3, 0x2, P2 ;  /* 0x0000000b00037c11 */ /* 0x000fe200090f1403 */
[----:B------:R-:W0:Y:S04]  /*0210*/  @P0 LDC R5, c[0x0][0x390] ;  /* 0x0000e400ff050b82 */ /* 0x000e280000000800 */
[----:B0-----:R0:W-:Y:S06]  /*0220*/  @P0 STG.E desc[UR8][R2.64], R5 ;  /* 0x0000000502000986 */ /* 0x0011ec000c101908 */
[----:B------:R-:W-:Y:S05]  /*0230*/  @!P1 EXIT ;  /* 0x000000000000994d */ /* 0x000fea0003800000 */
[----:B0-----:R-:W0:Y:S02]  /*0240*/  LDC R5, c[0x0][0x390] ;  /* 0x0000e400ff057b82 */ /* 0x001e240000000800 */
[----:B0-----:R-:W-:Y:S01]  /*0250*/  STG.E desc[UR8][R2.64+0x400], R5 ;  /* 0x0004000502007986 */ /* 0x001fe2000c101908 */
[----:B------:R-:W-:Y:S05]  /*0260*/  EXIT ;  /* 0x000000000000794d */ /* 0x000fea0003800000 */
.L_x_89:
        /* <DEDUP_REMOVED lines=9> */
.L_x_94:


//--------------------- .text._ZN3cub18CUB_300001_SM_10006detail11EmptyKernelIvEEvv --------------------------
	.section	.text._ZN3cub18CUB_300001_SM_10006detail11EmptyKernelIvEEvv,"ax",@progbits
	.align	128
        .global         _ZN3cub18CUB_300001_SM_10006detail11EmptyKernelIvEEvv
        .type           _ZN3cub18CUB_300001_SM_10006detail11EmptyKernelIvEEvv,@function
        .size           _ZN3cub18CUB_300001_SM_10006detail11EmptyKernelIvEEvv,(.L_x_95 - _ZN3cub18CUB_300001_SM_10006detail11EmptyKernelIvEEvv)
        .other          _ZN3cub18CUB_300001_SM_10006detail11EmptyKernelIvEEvv,@"STO_CUDA_ENTRY STV_DEFAULT"
_ZN3cub18CUB_300001_SM_10006detail11EmptyKernelIvEEvv:
.text._ZN3cub18CUB_300001_SM_10006detail11EmptyKernelIvEEvv:
[----:B------:R-:W-:Y:S01]  /*0000*/  LDC R1, c[0x0][0x37c] ;  /* 0x0000df00ff017b82 */ /* 0x000fe20000000800 */
[----:B------:R-:W-:Y:S05]  /*0010*/  EXIT ;  /* 0x000000000000794d */ /* 0x000fea0003800000 */
.L_x_90:
        /* <DEDUP_REMOVED lines=14> */
.L_x_95:


//--------------------- .nv.shared.reserved.0     --------------------------
	.section	.nv.shared.reserved.0,"aw",@nobits
	.weak		__nv_reservedSMEM_offset_0_alias
	.size		__nv_reservedSMEM_offset_0_alias, 0, 64
	.other		__nv_reservedSMEM_offset_0_alias,@"STO_CUDA_RESERVED_SHARED STV_DEFAULT"
__nv_reservedSMEM_offset_0_alias:
	.zero		0
	.zero		64


//--------------------- .nv.global                --------------------------
	.section	.nv.global,"aw",@nobits
.nv.global:
	.type		_ZN34_INTERNAL_132826b9_4_k_cu_33c8a0e96thrust24THRUST_300001_SM_1000_NS3seqE,@object
	.size		_ZN34_INTERNAL_132826b9_4_k_cu_33c8a0e96thrust24THRUST_300001_SM_1000_NS3seqE,(_ZN34_INTERNAL_132826b9_4_k_cu_33c8a0e94cuda3std3__48in_placeE - _ZN34_INTERNAL_132826b9_4_k_cu_33c8a0e96thrust24THRUST_300001_SM_1000_NS3seqE)
_ZN34_INTERNAL_132826b9_4_k_cu_33c8a0e96thrust24THRUST_300001_SM_1000_NS3seqE:
	.zero		1
	.type		_ZN34_INTERNAL_132826b9_4_k_cu_33c8a0e94cuda3std3__48in_placeE,@object
	.size		_ZN34_INTERNAL_132826b9_4_k_cu_33c8a0e94cuda3std3__48in_placeE,(_ZN34_INTERNAL_132826b9_4_k_cu_33c8a0e94cuda3std6ranges3__45__cpo4sizeE - _ZN34_INTERNAL_132826b9_4_k_cu_33c8a0e94cuda3std3__48in_placeE)
_ZN34_INTERNAL_132826b9_4_k_cu_33c8a0e94cuda3std3__48in_placeE:
	.zero		1
	.type		_ZN34_INTERNAL_132826b9_4_k_cu_33c8a0e94cuda3std6ranges3__45__cpo4sizeE,@object
	.size		_ZN34_INTERNAL_132826b9_4_k_cu_33c8a0e94cuda3std6ranges3__45__cpo4sizeE,(_ZN34_INTERNAL_132826b9_4_k_cu_33c8a0e96thrust24THRUST_300001_SM_1000_NS12placeholders2_3E - _ZN34_INTERNAL_132826b9_4_k_cu_33c8a0e94cuda3std6ranges3__45__cpo4sizeE)
_ZN34_INTERNAL_132826b9_4_k_cu_33c8a0e94cuda3std6ranges3__45__cpo4sizeE:
	.zero		1
	.type		_ZN34_INTERNAL_132826b9_4_k_cu_33c8a0e96thrust24THRUST_300001_SM_1000_NS12placeholders2_3E,@object
	.size		_ZN34_INTERNAL_132826b9_4_k_cu_33c8a0e96thrust24THRUST_300001_SM_1000_NS12placeholders2_3E,(_ZN34_INTERNAL_132826b9_4_k_cu_33c8a0e94cuda3std3__45__cpo6cbeginE - _ZN34_INTERNAL_132826b9_4_k_cu_33c8a0e96thrust24THRUST_300001_SM_1000_NS12placeholders2_3E)
_ZN34_INTERNAL_132826b9_4_k_cu_33c8a0e96thrust24THRUST_300001_SM_1000_NS12placeholders2_3E:
	.zero		1
	.type		_ZN34_INTERNAL_132826b9_4_k_cu_33c8a0e94cuda3std3__45__cpo6cbeginE,@object
	.size		_ZN34_INTERNAL_132826b9_4_k_cu_33c8a0e94cuda3std3__45__cpo6cbeginE,(_ZN34_INTERNAL_132826b9_4_k_cu_33c8a0e94cuda3std6ranges3__45__cpo6cbeginE - _ZN34_INTERNAL_132826b9_4_k_cu_33c8a0e94cuda3std3__45__cpo6cbeginE)
_ZN34_INTERNAL_132826b9_4_k_cu_33c8a0e94cuda3std3__45__cpo6cbeginE:
	.zero		1
	.type		_ZN34_INTERNAL_132826b9_4_k_cu_33c8a0e94cuda3std6ranges3__45__cpo6cbeginE,@object
	.size		_ZN34_INTERNAL_132826b9_4_k_cu_33c8a0e94cuda3std6ranges3__45__cpo6cbeginE,(_ZN34_INTERNAL_132826b9_4_k_cu_33c8a0e96thrust24THRUST_300001_SM_1000_NS12placeholders2_7E - _ZN34_INTERNAL_132826b9_4_k_cu_33c8a0e94cuda3std6ranges3__45__cpo6cbeginE)
_ZN34_INTERNAL_132826b9_4_k_cu_33c8a0e94cuda3std6ranges3__45__cpo6cbeginE:
	.zero		1
	.type		_ZN34_INTERNAL_132826b9_4_k_cu_33c8a0e96thrust24THRUST_300001_SM_1000_NS12placeholders2_7E,@object
	.size		_ZN34_INTERNAL_132826b9_4_k_cu_33c8a0e96thrust24THRUST_300001_SM_1000_NS12placeholders2_7E,(_ZN34_INTERNAL_132826b9_4_k_cu_33c8a0e94cuda3std3__45__cpo7crbeginE - _ZN34_INTERNAL_132826b9_4_k_cu_33c8a0e96thrust24THRUST_300001_SM_1000_NS12placeholders2_7E)
_ZN34_INTERNAL_132826b9_4_k_cu_33c8a0e96thrust24THRUST_300001_SM_1000_NS12placeholders2_7E:
	.zero		1
	.type		_ZN34_INTERNAL_132826b9_4_k_cu_33c8a0e94cuda3std3__45__cpo7crbeginE,@object
	.size		_ZN34_INTERNAL_132826b9_4_k_cu_33c8a0e94cuda3std3__45__cpo7crbeginE,(_ZN34_INTERNAL_132826b9_4_k_cu_33c8a0e94cuda3std6ranges3__45__cpo4nextE - _ZN34_INTERNAL_132826b9_4_k_cu_33c8a0e94cuda3std3__45__cpo7crbeginE)
_ZN34_INTERNAL_132826b9_4_k_cu_33c8a0e94cuda3std3__45__cpo7crbeginE:
	.zero		1
	.type		_ZN34_INTERNAL_132826b9_4_k_cu_33c8a0e94cuda3std6ranges3__45__cpo4nextE,@object
	.size		_ZN34_INTERNAL_132826b9_4_k_cu_33c8a0e94cuda3std6ranges3__45__cpo4nextE,(_ZN34_INTERNAL_132826b9_4_k_cu_33c8a0e94cuda3std6ranges3__45__cpo4swapE - _ZN34_INTERNAL_132826b9_4_k_cu_33c8a0e94cuda3std6ranges3__45__cpo4nextE)
_ZN34_INTERNAL_132826b9_4_k_cu_33c8a0e94cuda3std6ranges3__45__cpo4nextE:
	.zero		1
	.type		_ZN34_INTERNAL_132826b9_4_k_cu_33c8a0e94cuda3std6ranges3__45__cpo4swapE,@object
	.size		_ZN34_INTERNAL_132826b9_4_k_cu_33c8a0e94cuda3std6ranges3__45__cpo4swapE,(_ZN34_INTERNAL_132826b9_4_k_cu_33c8a0e96thrust24THRUST_300001_SM_1000_NS8cuda_cub10par_nosyncE - _ZN34_INTERNAL_132826b9_4_k_cu_33c8a0e94cuda3std6ranges3__45__cpo4swapE)
_ZN34_INTERNAL_132826b9_4_k_cu_33c8a0e94cuda3std6ranges3__45__cpo4swapE:
	.zero		1
	.type		_ZN34_INTERNAL_132826b9_4_k_cu_33c8a0e96thrust24THRUST_300001_SM_1000_NS8cuda_cub10par_nosyncE,@object
	.size		_ZN34_INTERNAL_132826b9_4_k_cu_33c8a0e96thrust24THRUST_300001_SM_1000_NS8cuda_cub10par_nosyncE,(_ZN34_INTERNAL_132826b9_4_k_cu_33c8a0e96thrust24THRUST_300001_SM_1000_NS12placeholders2_9E - _ZN34_INTERNAL_132826b9_4_k_cu_33c8a0e96thrust24THRUST_300001_SM_1000_NS8cuda_cub10par_nosyncE)
_ZN34_INTERNAL_132826b9_4_k_cu_33c8a0e96thrust24THRUST_300001_SM_1000_NS8cuda_cub10par_nosyncE:
	.zero		1
	.type		_ZN34_INTERNAL_132826b9_4_k_cu_33c8a0e96thrust24THRUST_300001_SM_1000_NS12placeholders2_9E,@object
	.size		_ZN34_INTERNAL_132826b9_4_k_cu_33c8a0e96thrust24THRUST_300001_SM_1000_NS12placeholders2_9E,(_ZN34_INTERNAL_132826b9_4_k_cu_33c8a0e94cuda3std3__436_GLOBAL__N__132826b9_4_k_cu_33c8a0e96ignoreE - _ZN34_INTERNAL_132826b9_4_k_cu_33c8a0e96thrust24THRUST_300001_SM_1000_NS12placeholders2_9E)
_ZN34_INTERNAL_132826b9_4_k_cu_33c8a0e96thrust24THRUST_300001_SM_1000_NS12placeholders2_9E:
	.zero		1
	.type		_ZN34_INTERNAL_132826b9_4_k_cu_33c8a0e94cuda3std3__436_GLOBAL__N__132826b9_4_k_cu_33c8a0e96ignoreE,@object
	.size		_ZN34_INTERNAL_132826b9_4_k_cu_33c8a0e94cuda3std3__436_GLOBAL__N__132826b9_4_k_cu_33c8a0e96ignoreE,(_ZN34_INTERNAL_132826b9_4_k_cu_33c8a0e94cuda3std6ranges3__45__cpo4dataE - _ZN34_INTERNAL_132826b9_4_k_cu_33c8a0e94cuda3std3__436_GLOBAL__N__132826b9_4_k_cu_33c8a0e96ignoreE)
_ZN34_INTERNAL_132826b9_4_k_cu_33c8a0e94cuda3std3__436_GLOBAL__N__132826b9_4_k_cu_33c8a0e96ignoreE:
	.zero		1
	.type		_ZN34_INTERNAL_132826b9_4_k_cu_33c8a0e94cuda3std6ranges3__45__cpo4dataE,@object
	.size		_ZN34_INTERNAL_132826b9_4_k_cu_33c8a0e94cuda3std6ranges3__45__cpo4dataE,(_ZN34_INTERNAL_132826b9_4_k_cu_33c8a0e96thrust24THRUST_300001_SM_1000_NS12placeholders2_1E - _ZN34_INTERNAL_132826b9_4_k_cu_33c8a0e94cuda3std6ranges3__45__cpo4dataE)
_ZN34_INTERNAL_132826b9_4_k_cu_33c8a0e94cuda3std6ranges3__45__cpo4dataE:
	.zero		1
	.type		_ZN34_INTERNAL_132826b9_4_k_cu_33c8a0e96thrust24THRUST_300001_SM_1000_NS12placeholders2_1E,@object
	.size		_ZN34_INTERNAL_132826b9_4_k_cu_33c8a0e96thrust24THRUST_300001_SM_1000_NS12placeholders2_1E,(_ZN34_INTERNAL_132826b9_4_k_cu_33c8a0e94cuda3std3__45__cpo5beginE - _ZN34_INTERNAL_132826b9_4_k_cu_33c8a0e96thrust24THRUST_300001_SM_1000_NS12placeholders2_1E)
_ZN34_INTERNAL_132826b9_4_k_cu_33c8a0e96thrust24THRUST_300001_SM_1000_NS12placeholders2_1E:
	.zero		1
	.type		_ZN34_INTERNAL_132826b9_4_k_cu_33c8a0e94cuda3std3__45__cpo5beginE,@object
	.size		_ZN34_INTERNAL_132826b9_4_k_cu_33c8a0e94cuda3std3__45__cpo5beginE,(_ZN34_INTERNAL_132826b9_4_k_cu_33c8a0e94cuda3std6ranges3__45__cpo5beginE - _ZN34_INTERNAL_132826b9_4_k_cu_33c8a0e94cuda3std3__45__cpo5beginE)
_ZN34_INTERNAL_132826b9_4_k_cu_33c8a0e94cuda3std3__45__cpo5beginE:
	.zero		1
	.type		_ZN34_INTERNAL_132826b9_4_k_cu_33c8a0e94cuda3std6ranges3__45__cpo5beginE,@object
	.size		_ZN34_INTERNAL_132826b9_4_k_cu_33c8a0e94cuda3std6ranges3__45__cpo5beginE,(_ZN34_INTERNAL_132826b9_4_k_cu_33c8a0e96thrust24THRUST_300001_SM_1000_NS12placeholders2_5E - _ZN34_INTERNAL_132826b9_4_k_cu_33c8a0e94cuda3std6ranges3__45__cpo5beginE)
_ZN34_INTERNAL_132826b9_4_k_cu_33c8a0e94cuda3std6ranges3__45__cpo5beginE:
	.zero		1
	.type		_ZN34_INTERNAL_132826b9_4_k_cu_33c8a0e96thrust24THRUST_300001_SM_1000_NS12placeholders2_5E,@object
	.size		_ZN34_INTERNAL_132826b9_4_k_cu_33c8a0e96thrust24THRUST_300001_SM_1000_NS12placeholders2_5E,(_ZN34_INTERNAL_132826b9_4_k_cu_33c8a0e94cuda3std3__45__cpo6rbeginE - _ZN34_INTERNAL_132826b9_4_k_cu_33c8a0e96thrust24THRUST_300001_SM_1000_NS12placeholders2_5E)
_ZN34_INTERNAL_132826b9_4_k_cu_33c8a0e96thrust24THRUST_300001_SM_1000_NS12placeholders2_5E:
	.zero		1
	.type		_ZN34_INTERNAL_132826b9_4_k_cu_33c8a0e94cuda3std3__45__cpo6rbeginE,@object
	.size		_ZN34_INTERNAL_132826b9_4_k_cu_33c8a0e94cuda3std3__45__cpo6rbeginE,(_ZN34_INTERNAL_132826b9_4_k_cu_33c8a0e94cuda3std6ranges3__45__cpo7advanceE - _ZN34_INTERNAL_132826b9_4_k_cu_33c8a0e94cuda3std3__45__cpo6rbeginE)
_ZN34_INTERNAL_132826b9_4_k_cu_33c8a0e94cuda3std3__45__cpo6rbeginE:
	.zero		1
	.type		_ZN34_INTERNAL_132826b9_4_k_cu_33c8a0e94cuda3std6ranges3__45__cpo7advanceE,@object
	.size		_ZN34_INTERNAL_132826b9_4_k_cu_33c8a0e94cuda3std6ranges3__45__cpo7advanceE,(_ZN34_INTERNAL_132826b9_4_k_cu_33c8a0e94cuda3std3__47nulloptE - _ZN34_INTERNAL_132826b9_4_k_cu_33c8a0e94cuda3std6ranges3__45__cpo7advanceE)
_ZN34_INTERNAL_132826b9_4_k_cu_33c8a0e94cuda3std6ranges3__45__cpo7advanceE:
	.zero		1
	.type		_ZN34_INTERNAL_132826b9_4_k_cu_33c8a0e94cuda3std3__47nulloptE,@object
	.size		_ZN34_INTERNAL_132826b9_4_k_cu_33c8a0e94cuda3std3__47nulloptE,(_ZN34_INTERNAL_132826b9_4_k_cu_33c8a0e94cuda3std6ranges3__45__cpo8distanceE - _ZN34_INTERNAL_132826b9_4_k_cu_33c8a0e94cuda3std3__47nulloptE)
_ZN34_INTERNAL_132826b9_4_k_cu_33c8a0e94cuda3std3__47nulloptE:
	.zero		1
	.type		_ZN34_INTERNAL_132826b9_4_k_cu_33c8a0e94cuda3std6ranges3__45__cpo8distanceE,@object
	.size		_ZN34_INTERNAL_132826b9_4_k_cu_33c8a0e94cuda3std6ranges3__45__cpo8distanceE,(_ZN34_INTERNAL_132826b9_4_k_cu_33c8a0e96thrust24THRUST_300001_SM_1000_NS12placeholders3_10E - _ZN34_INTERNAL_132826b9_4_k_cu_33c8a0e94cuda3std6ranges3__45__cpo8distanceE)
_ZN34_INTERNAL_132826b9_4_k_cu_33c8a0e94cuda3std6ranges3__45__cpo8distanceE:
	.zero		1
	.type		_ZN34_INTERNAL_132826b9_4_k_cu_33c8a0e96thrust24THRUST_300001_SM_1000_NS12placeholders3_10E,@object
	.size		_ZN34_INTERNAL_132826b9_4_k_cu_33c8a0e96thrust24THRUST_300001_SM_1000_NS12placeholders3_10E,(_ZN34_INTERNAL_132826b9_4_k_cu_33c8a0e94cuda3std3__419piecewise_constructE - _ZN34_INTERNAL_132826b9_4_k_cu_33c8a0e96thrust24THRUST_300001_SM_1000_NS12placeholders3_10E)
_ZN34_INTERNAL_132826b9_4_k_cu_33c8a0e96thrust24THRUST_300001_SM_1000_NS12placeholders3_10E:
	.zero		1
	.type		_ZN34_INTERNAL_132826b9_4_k_cu_33c8a0e94cuda3std3__419piecewise_constructE,@object
	.size		_ZN34_INTERNAL_132826b9_4_k_cu_33c8a0e94cuda3std3__419piecewise_constructE,(_ZN34_INTERNAL_132826b9_4_k_cu_33c8a0e94cuda3std6ranges3__45__cpo5cdataE - _ZN34_INTERNAL_132826b9_4_k_cu_33c8a0e94cuda3std3__419piecewise_constructE)
_ZN34_INTERNAL_132826b9_4_k_cu_33c8a0e94cuda3std3__419piecewise_constructE:
	.zero		1
	.type		_ZN34_INTERNAL_132826b9_4_k_cu_33c8a0e94cuda3std6ranges3__45__cpo5cdataE,@object
	.size		_ZN34_INTERNAL_132826b9_4_k_cu_33c8a0e94cuda3std6ranges3__45__cpo5cdataE,(_ZN34_INTERNAL_132826b9_4_k_cu_33c8a0e96thrust24THRUST_300001_SM_1000_NS12placeholders2_2E - _ZN34_INTERNAL_132826b9_4_k_cu_33c8a0e94cuda3std6ranges3__45__cpo5cdataE)
_ZN34_INTERNAL_132826b9_4_k_cu_33c8a0e94cuda3std6ranges3__45__cpo5cdataE:
	.zero		1
	.type		_ZN34_INTERNAL_132826b9_4_k_cu_33c8a0e96thrust24THRUST_300001_SM_1000_NS12placeholders2_2E,@object
	.size		_ZN34_INTERNAL_132826b9_4_k_cu_33c8a0e96thrust24THRUST_300001_SM_1000_NS12placeholders2_2E,(_ZN34_INTERNAL_132826b9_4_k_cu_33c8a0e94cuda3std3__45__cpo3endE - _ZN34_INTERNAL_132826b9_4_k_cu_33c8a0e96thrust24THRUST_300001_SM_1000_NS12placeholders2_2E)
_ZN34_INTERNAL_132826b9_4_k_cu_33c8a0e96thrust24THRUST_300001_SM_1000_NS12placeholders2_2E:
	.zero		1
	.type		_ZN34_INTERNAL_132826b9_4_k_cu_33c8a0e94cuda3std3__45__cpo3endE,@object
	.size		_ZN34_INTERNAL_132826b9_4_k_cu_33c8a0e94cuda3std3__45__cpo3endE,(_ZN34_INTERNAL_132826b9_4_k_cu_33c8a0e94cuda3std6ranges3__45__cpo3endE - _ZN34_INTERNAL_132826b9_4_k_cu_33c8a0e94cuda3std3__45__cpo3endE)
_ZN34_INTERNAL_132826b9_4_k_cu_33c8a0e94cuda3std3__45__cpo3endE:
	.zero		1
	.type		_ZN34_INTERNAL_132826b9_4_k_cu_33c8a0e94cuda3std6ranges3__45__cpo3endE,@object
	.size		_ZN34_INTERNAL_132826b9_4_k_cu_33c8a0e94cuda3std6ranges3__45__cpo3endE,(_ZN34_INTERNAL_132826b9_4_k_cu_33c8a0e96thrust24THRUST_300001_SM_1000_NS12placeholders2_6E - _ZN34_INTERNAL_132826b9_4_k_cu_33c8a0e94cuda3std6ranges3__45__cpo3endE)
_ZN34_INTERNAL_132826b9_4_k_cu_33c8a0e94cuda3std6ranges3__45__cpo3endE:
	.zero		1
	.type		_ZN34_INTERNAL_132826b9_4_k_cu_33c8a0e96thrust24THRUST_300001_SM_1000_NS12placeholders2_6E,@object
	.size		_ZN34_INTERNAL_132826b9_4_k_cu_33c8a0e96thrust24THRUST_300001_SM_1000_NS12placeholders2_6E,(_ZN34_INTERNAL_132826b9_4_k_cu_33c8a0e94cuda3std3__45__cpo4rendE - _ZN34_INTERNAL_132826b9_4_k_cu_33c8a0e96thrust24THRUST_300001_SM_1000_NS12placeholders2_6E)
_ZN34_INTERNAL_132826b9_4_k_cu_33c8a0e96thrust24THRUST_300001_SM_1000_NS12placeholders2_6E:
	.zero		1
	.type		_ZN34_INTERNAL_132826b9_4_k_cu_33c8a0e94cuda3std3__45__cpo4rendE,@object
	.size		_ZN34_INTERNAL_132826b9_4_k_cu_33c8a0e94cuda3std3__45__cpo4rendE,(_ZN34_INTERNAL_132826b9_4_k_cu_33c8a0e94cuda3std6ranges3__45__cpo9iter_swapE - _ZN34_INTERNAL_132826b9_4_k_cu_33c8a0e94cuda3std3__45__cpo4rendE)
_ZN34_INTERNAL_132826b9_4_k_cu_33c8a0e94cuda3std3__45__cpo4rendE:
	.zero		1
	.type		_ZN34_INTERNAL_132826b9_4_k_cu_33c8a0e94cuda3std6ranges3__45__cpo9iter_swapE,@object
	.size		_ZN34_INTERNAL_132826b9_4_k_cu_33c8a0e94cuda3std6ranges3__45__cpo9iter_swapE,(_ZN34_INTERNAL_132826b9_4_k_cu_33c8a0e94cuda3std3__48unexpectE - _ZN34_INTERNAL_132826b9_4_k_cu_33c8a0e94cuda3std6ranges3__45__cpo9iter_swapE)
_ZN34_INTERNAL_132826b9_4_k_cu_33c8a0e94cuda3std6ranges3__45__cpo9iter_swapE:
	.zero		1
	.type		_ZN34_INTERNAL_132826b9_4_k_cu_33c8a0e94cuda3std3__48unexpectE,@object
	.size		_ZN34_INTERNAL_132826b9_4_k_cu_33c8a0e94cuda3std3__48unexpectE,(_ZN34_INTERNAL_132826b9_4_k_cu_33c8a0e96thrust24THRUST_300001_SM_1000_NS8cuda_cub3parE - _ZN34_INTERNAL_132826b9_4_k_cu_33c8a0e94cuda3std3__48unexpectE)
_ZN34_INTERNAL_132826b9_4_k_cu_33c8a0e94cuda3std3__48unexpectE:
	.zero		1
	.type		_ZN34_INTERNAL_132826b9_4_k_cu_33c8a0e96thrust24THRUST_300001_SM_1000_NS8cuda_cub3parE,@object
	.size		_ZN34_INTERNAL_132826b9_4_k_cu_33c8a0e96thrust24THRUST_300001_SM_1000_NS8cuda_cub3parE,(_ZN34_INTERNAL_132826b9_4_k_cu_33c8a0e96thrust24THRUST_300001_SM_1000_NS12placeholders2_4E - _ZN34_INTERNAL_132826b9_4_k_cu_33c8a0e96thrust24THRUST_300001_SM_1000_NS8cuda_cub3parE)
_ZN34_INTERNAL_132826b9_4_k_cu_33c8a0e96thrust24THRUST_300001_SM_1000_NS8cuda_cub3parE:
	.zero		1
	.type		_ZN34_INTERNAL_132826b9_4_k_cu_33c8a0e96thrust24THRUST_300001_SM_1000_NS12placeholders2_4E,@object
	.size		_ZN34_INTERNAL_132826b9_4_k_cu_33c8a0e96thrust24THRUST_300001_SM_1000_NS12placeholders2_4E,(_ZN34_INTERNAL_132826b9_4_k_cu_33c8a0e94cuda3std3__45__cpo4cendE - _ZN34_INTERNAL_132826b9_4_k_cu_33c8a0e96thrust24THRUST_300001_SM_1000_NS12placeholders2_4E)
_ZN34_INTERNAL_132826b9_4_k_cu_33c8a0e96thrust24THRUST_300001_SM_1000_NS12placeholders2_4E:
	.zero		1
	.type		_ZN34_INTERNAL_132826b9_4_k_cu_33c8a0e94cuda3std3__45__cpo4cendE,@object
	.size		_ZN34_INTERNAL_132826b9_4_k_cu_33c8a0e94cuda3std3__45__cpo4cendE,(_ZN34_INTERNAL_132826b9_4_k_cu_33c8a0e94cuda3std6ranges3__45__cpo4cendE - _ZN34_INTERNAL_132826b9_4_k_cu_33c8a0e94cuda3std3__45__cpo4cendE)
_ZN34_INTERNAL_132826b9_4_k_cu_33c8a0e94cuda3std3__45__cpo4cendE:
	.zero		1
	.type		_ZN34_INTERNAL_132826b9_4_k_cu_33c8a0e94cuda3std6ranges3__45__cpo4cendE,@object
	.size		_ZN34_INTERNAL_132826b9_4_k_cu_33c8a0e94cuda3std6ranges3__45__cpo4cendE,(_ZN34_INTERNAL_132826b9_4_k_cu_33c8a0e94cuda3std3__420unreachable_sentinelE - _ZN34_INTERNAL_132826b9_4_k_cu_33c8a0e94cuda3std6ranges3__45__cpo4cendE)
_ZN34_INTERNAL_132826b9_4_k_cu_33c8a0e94cuda3std6ranges3__45__cpo4cendE:
	.zero		1
	.type		_ZN34_INTERNAL_132826b9_4_k_cu_33c8a0e94cuda3std3__420unreachable_sentinelE,@object
	.size		_ZN34_INTERNAL_132826b9_4_k_cu_33c8a0e94cuda3std3__420unreachable_sentinelE,(_ZN34_INTERNAL_132826b9_4_k_cu_33c8a0e94cuda3std6ranges3__45__cpo5ssizeE - _ZN34_INTERNAL_132826b9_4_k_cu_33c8a0e94cuda3std3__420unreachable_sentinelE)
_ZN34_INTERNAL_132826b9_4_k_cu_33c8a0e94cuda3std3__420unreachable_sentinelE:
	.zero		1
	.type		_ZN34_INTERNAL_132826b9_4_k_cu_33c8a0e94cuda3std6ranges3__45__cpo5ssizeE,@object
	.size		_ZN34_INTERNAL_132826b9_4_k_cu_33c8a0e94cuda3std6ranges3__45__cpo5ssizeE,(_ZN34_INTERNAL_132826b9_4_k_cu_33c8a0e96thrust24THRUST_300001_SM_1000_NS12placeholders2_8E - _ZN34_INTERNAL_132826b9_4_k_cu_33c8a0e94cuda3std6ranges3__45__cpo5ssizeE)
_ZN34_INTERNAL_132826b9_4_k_cu_33c8a0e94cuda3std6ranges3__45__cpo5ssizeE:
	.zero		1
	.type		_ZN34_INTERNAL_132826b9_4_k_cu_33c8a0e96thrust24THRUST_300001_SM_1000_NS12placeholders2_8E,@object
	.size		_ZN34_INTERNAL_132826b9_4_k_cu_33c8a0e96thrust24THRUST_300001_SM_1000_NS12placeholders2_8E,(_ZN34_INTERNAL_132826b9_4_k_cu_33c8a0e94cuda3std3__45__cpo5crendE - _ZN34_INTERNAL_132826b9_4_k_cu_33c8a0e96thrust24THRUST_300001_SM_1000_NS12placeholders2_8E)
_ZN34_INTERNAL_132826b9_4_k_cu_33c8a0e96thrust24THRUST_300001_SM_1000_NS12placeholders2_8E:
	.zero		1
	.type		_ZN34_INTERNAL_132826b9_4_k_cu_33c8a0e94cuda3std3__45__cpo5crendE,@object
	.size		_ZN34_INTERNAL_132826b9_4_k_cu_33c8a0e94cuda3std3__45__cpo5crendE,(_ZN34_INTERNAL_132826b9_4_k_cu_33c8a0e94cuda3std6ranges3__45__cpo4prevE - _ZN34_INTERNAL_132826b9_4_k_cu_33c8a0e94cuda3std3__45__cpo5crendE)
_ZN34_INTERNAL_132826b9_4_k_cu_33c8a0e94cuda3std3__45__cpo5crendE:
	.zero		1
	.type		_ZN34_INTERNAL_132826b9_4_k_cu_33c8a0e94cuda3std6ranges3__45__cpo4prevE,@object
	.size		_ZN34_INTERNAL_132826b9_4_k_cu_33c8a0e94cuda3std6ranges3__45__cpo4prevE,(_ZN34_INTERNAL_132826b9_4_k_cu_33c8a0e94cuda3std6ranges3__45__cpo9iter_moveE - _ZN34_INTERNAL_132826b9_4_k_cu_33c8a0e94cuda3std6ranges3__45__cpo4prevE)
_ZN34_INTERNAL_132826b9_4_k_cu_33c8a0e94cuda3std6ranges3__45__cpo4prevE:
	.zero		1
	.type		_ZN34_INTERNAL_132826b9_4_k_cu_33c8a0e94cuda3std6ranges3__45__cpo9iter_moveE,@object
	.size		_ZN34_INTERNAL_132826b9_4_k_cu_33c8a0e94cuda3std6ranges3__45__cpo9iter_moveE,(_ZN34_INTERNAL_132826b9_4_k_cu_33c8a0e96thrust24THRUST_300001_SM_1000_NS6system6detail10sequential3seqE - _ZN34_INTERNAL_132826b9_4_k_cu_33c8a0e94cuda3std6ranges3__45__cpo9iter_moveE)
_ZN34_INTERNAL_132826b9_4_k_cu_33c8a0e94cuda3std6ranges3__45__cpo9iter_moveE:
	.zero		1
	.type		_ZN34_INTERNAL_132826b9_4_k_cu_33c8a0e96thrust24THRUST_300001_SM_1000_NS6system6detail10sequential3seqE,@object
	.size		_ZN34_INTERNAL_132826b9_4_k_cu_33c8a0e96thrust24THRUST_300001_SM_1000_NS6system6detail10sequential3seqE,(.L_31 - _ZN34_INTERNAL_132826b9_4_k_cu_33c8a0e96thrust24THRUST_300001_SM_1000_NS6system6detail10sequential3seqE)
_ZN34_INTERNAL_132826b9_4_k_cu_33c8a0e96thrust24THRUST_300001_SM_1000_NS6system6detail10sequential3seqE:
	.zero		1
.L_31:


//--------------------- .nv.constant0._ZN3cub18CUB_300001_SM_10006detail9transform16transform_kernelINS2_10policy_hubILb1EN4cuda3std3__45tupleIJN6thrust24THRUST_300001_SM_1000_NS6detail15normal_iteratorINSA_10device_ptrIiEEEEEEEE10policy1000ElPFiiESF_JPiEEEvT0_iT1_T2_DpNS2_10kernel_argIT3_EE --------------------------
	.section	.nv.constant0._ZN3cub18CUB_300001_SM_10006detail9transform16transform_kernelINS2_10policy_hubILb1EN4cuda3std3__45tupleIJN6thrust24THRUST_300001_SM_1000_NS6detail15normal_iteratorINSA_10device_ptrIiEEEEEEEE10policy1000ElPFiiESF_JPiEEEvT0_iT1_T2_DpNS2_10kernel_argIT3_EE,"a",@progbits
	.sectionflags	@""
	.align	4
.nv.constant0._ZN3cub18CUB_300001_SM_10006detail9transform16transform_kernelINS2_10policy_hubILb1EN4cuda3std3__45tupleIJN6thrust24THRUST_300001_SM_1000_NS6detail15normal_iteratorINSA_10device_ptrIiEEEEEEEE10policy1000ElPFiiESF_JPiEEEvT0_iT1_T2_DpNS2_10kernel_argIT3_EE:
	.zero		944


//--------------------- .nv.constant0._ZN3cub18CUB_300001_SM_10006detail9transform16transform_kernelINS2_10policy_hubILb1EN4cuda3std3__45tupleIJN6thrust24THRUST_300001_SM_1000_NS6detail15normal_iteratorINSA_10device_ptrIiEEEEEEEE10policy1000EiPFiiESF_JPiEEEvT0_iT1_T2_DpNS2_10kernel_argIT3_EE --------------------------
	.section	.nv.constant0._ZN3cub18CUB_300001_SM_10006detail9transform16transform_kernelINS2_10policy_hubILb1EN4cuda3std3__45tupleIJN6thrust24THRUST_300001_SM_1000_NS6detail15normal_iteratorINSA_10device_ptrIiEEEEEEEE10policy1000EiPFiiESF_JPiEEEvT0_iT1_T2_DpNS2_10kernel_argIT3_EE,"a",@progbits
	.sectionflags	@""
	.align	4
.nv.constant0._ZN3cub18CUB_300001_SM_10006detail9transform16transform_kernelINS2_10policy_hubILb1EN4cuda3std3__45tupleIJN6thrust24THRUST_300001_SM_1000_NS6detail15normal_iteratorINSA_10device_ptrIiEEEEEEEE10policy1000EiPFiiESF_JPiEEEvT0_iT1_T2_DpNS2_10kernel_argIT3_EE:
	.zero		936


//--------------------- .nv.constant0._ZN3cub18CUB_300001_SM_10006detail8for_each13static_kernelINS2_12policy_hub_t12policy_500_tElN6thrust24THRUST_300001_SM_1000_NS8cuda_cub10__tabulate7functorINS7_6detail15normal_iteratorINS7_10device_ptrIiEEEENS7_6system6detail7generic6detail22compute_sequence_valueIivEElEEEEvT0_T1_ --------------------------
	.section	.nv.constant0._ZN3cub18CUB_300001_SM_10006detail8for_each13static_kernelINS2_12policy_hub_t12policy_500_tElN6thrust24THRUST_300001_SM_1000_NS8cuda_cub10__tabulate7functorINS7_6detail15normal_iteratorINS7_10device_ptrIiEEEENS7_6system6detail7generic6detail22compute_sequence_valueIivEElEEEEvT0_T1_,"a",@progbits
	.sectionflags	@""
	.align	4
.nv.constant0._ZN3cub18CUB_300001_SM_10006detail8for_each13static_kernelINS2_12policy_hub_t12policy_500_tElN6thrust24THRUST_300001_SM_1000_NS8cuda_cub10__tabulate7functorINS7_6detail15normal_iteratorINS7_10device_ptrIiEEEENS7_6system6detail7generic6detail22compute_sequence_valueIivEElEEEEvT0_T1_:
	.zero		920


//--------------------- .nv.constant0._ZN3cub18CUB_300001_SM_10006detail8for_each13static_kernelINS2_12policy_hub_t12policy_500_tEmN6thrust24THRUST_300001_SM_1000_NS8cuda_cub20__uninitialized_fill7functorINS7_10device_ptrIiEEiEEEEvT0_T1_ --------------------------
	.section	.nv.constant0._ZN3cub18CUB_300001_SM_10006detail8for_each13static_kernelINS2_12policy_hub_t12policy_500_tEmN6thrust24THRUST_300001_SM_1000_NS8cuda_cub20__uninitialized_fill7functorINS7_10device_ptrIiEEiEEEEvT0_T1_,"a",@progbits
	.sectionflags	@""
	.align	4
.nv.constant0._ZN3cub18CUB_300001_SM_10006detail8for_each13static_kernelINS2_12policy_hub_t12policy_500_tEmN6thrust24THRUST_300001_SM_1000_NS8cuda_cub20__uninitialized_fill7functorINS7_10device_ptrIiEEiEEEEvT0_T1_:
	.zero		920


//--------------------- .nv.constant0._ZN3cub18CUB_300001_SM_10006detail11EmptyKernelIvEEvv --------------------------
	.section	.nv.constant0._ZN3cub18CUB_300001_SM_10006detail11EmptyKernelIvEEvv,"a",@progbits
	.sectionflags	@""
	.align	4
.nv.constant0._ZN3cub18CUB_300001_SM_10006detail11EmptyKernelIvEEvv:
	.zero		896


//--------------------- SYMBOLS --------------------------

	.type		.nv.reservedSmem.offset0,@object
	.size		.nv.reservedSmem.offset0,0x4
